//
// Generated by NVIDIA NVVM Compiler
//
// Compiler Build ID: CL-36424714
// Cuda compilation tools, release 13.0, V13.0.88
// Based on NVVM 20.0.0
//

.version 9.0
.target sm_100
.address_size 64

	// .globl	_Z8linspacePfffi
.func  (.param .b32 func_retval0) sinhf
(
	.param .b32 sinhf_param_0
)
;
.global .align 8 .u64 psinh = sinhf;

.visible .entry _Z8linspacePfffi(
	.param .u64 .ptr .align 1 _Z8linspacePfffi_param_0,
	.param .f32 _Z8linspacePfffi_param_1,
	.param .f32 _Z8linspacePfffi_param_2,
	.param .u32 _Z8linspacePfffi_param_3
)
{
	.reg .pred 	%p<2>;
	.reg .b32 	%r<7>;
	.reg .b32 	%f<9>;
	.reg .b64 	%rd<5>;

	ld.param.u64 	%rd1, [_Z8linspacePfffi_param_0];
	ld.param.f32 	%f1, [_Z8linspacePfffi_param_1];
	ld.param.f32 	%f2, [_Z8linspacePfffi_param_2];
	ld.param.u32 	%r2, [_Z8linspacePfffi_param_3];
	mov.u32 	%r3, %ctaid.x;
	mov.u32 	%r4, %ntid.x;
	mov.u32 	%r5, %tid.x;
	mad.lo.s32 	%r1, %r3, %r4, %r5;
	setp.ge.s32 	%p1, %r1, %r2;
	@%p1 bra 	$L__BB0_2;
	cvta.to.global.u64 	%rd2, %rd1;
	cvt.rn.f32.s32 	%f3, %r1;
	sub.f32 	%f4, %f2, %f1;
	mul.f32 	%f5, %f4, %f3;
	add.s32 	%r6, %r2, -1;
	cvt.rn.f32.s32 	%f6, %r6;
	div.rn.f32 	%f7, %f5, %f6;
	add.f32 	%f8, %f1, %f7;
	mul.wide.s32 	%rd3, %r1, 4;
	add.s64 	%rd4, %rd2, %rd3;
	st.global.f32 	[%rd4], %f8;
$L__BB0_2:
	ret;

}
	// .globl	_Z9constMultfPfS_i
.visible .entry _Z9constMultfPfS_i(
	.param .f32 _Z9constMultfPfS_i_param_0,
	.param .u64 .ptr .align 1 _Z9constMultfPfS_i_param_1,
	.param .u64 .ptr .align 1 _Z9constMultfPfS_i_param_2,
	.param .u32 _Z9constMultfPfS_i_param_3
)
{
	.reg .pred 	%p<2>;
	.reg .b32 	%r<6>;
	.reg .b32 	%f<4>;
	.reg .b64 	%rd<8>;

	ld.param.f32 	%f1, [_Z9constMultfPfS_i_param_0];
	ld.param.u64 	%rd1, [_Z9constMultfPfS_i_param_1];
	ld.param.u64 	%rd2, [_Z9constMultfPfS_i_param_2];
	ld.param.u32 	%r2, [_Z9constMultfPfS_i_param_3];
	mov.u32 	%r3, %ctaid.x;
	mov.u32 	%r4, %ntid.x;
	mov.u32 	%r5, %tid.x;
	mad.lo.s32 	%r1, %r3, %r4, %r5;
	setp.ge.s32 	%p1, %r1, %r2;
	@%p1 bra 	$L__BB1_2;
	cvta.to.global.u64 	%rd3, %rd1;
	cvta.to.global.u64 	%rd4, %rd2;
	mul.wide.s32 	%rd5, %r1, 4;
	add.s64 	%rd6, %rd3, %rd5;
	ld.global.f32 	%f2, [%rd6];
	mul.f32 	%f3, %f1, %f2;
	add.s64 	%rd7, %rd4, %rd5;
	st.global.f32 	[%rd7], %f3;
$L__BB1_2:
	ret;

}
	// .globl	_Z9arrayMultPfS_S_i
.visible .entry _Z9arrayMultPfS_S_i(
	.param .u64 .ptr .align 1 _Z9arrayMultPfS_S_i_param_0,
	.param .u64 .ptr .align 1 _Z9arrayMultPfS_S_i_param_1,
	.param .u64 .ptr .align 1 _Z9arrayMultPfS_S_i_param_2,
	.param .u32 _Z9arrayMultPfS_S_i_param_3
)
{
	.reg .pred 	%p<2>;
	.reg .b32 	%r<6>;
	.reg .b32 	%f<4>;
	.reg .b64 	%rd<11>;

	ld.param.u64 	%rd1, [_Z9arrayMultPfS_S_i_param_0];
	ld.param.u64 	%rd2, [_Z9arrayMultPfS_S_i_param_1];
	ld.param.u64 	%rd3, [_Z9arrayMultPfS_S_i_param_2];
	ld.param.u32 	%r2, [_Z9arrayMultPfS_S_i_param_3];
	mov.u32 	%r3, %ctaid.x;
	mov.u32 	%r4, %ntid.x;
	mov.u32 	%r5, %tid.x;
	mad.lo.s32 	%r1, %r3, %r4, %r5;
	setp.ge.s32 	%p1, %r1, %r2;
	@%p1 bra 	$L__BB2_2;
	cvta.to.global.u64 	%rd4, %rd1;
	cvta.to.global.u64 	%rd5, %rd2;
	cvta.to.global.u64 	%rd6, %rd3;
	mul.wide.s32 	%rd7, %r1, 4;
	add.s64 	%rd8, %rd4, %rd7;
	ld.global.f32 	%f1, [%rd8];
	add.s64 	%rd9, %rd5, %rd7;
	ld.global.f32 	%f2, [%rd9];
	mul.f32 	%f3, %f1, %f2;
	add.s64 	%rd10, %rd6, %rd7;
	st.global.f32 	[%rd10], %f3;
$L__BB2_2:
	ret;

}
	// .globl	_Z11arrayDividePfS_S_i
.visible .entry _Z11arrayDividePfS_S_i(
	.param .u64 .ptr .align 1 _Z11arrayDividePfS_S_i_param_0,
	.param .u64 .ptr .align 1 _Z11arrayDividePfS_S_i_param_1,
	.param .u64 .ptr .align 1 _Z11arrayDividePfS_S_i_param_2,
	.param .u32 _Z11arrayDividePfS_S_i_param_3
)
{
	.reg .pred 	%p<2>;
	.reg .b32 	%r<6>;
	.reg .b32 	%f<4>;
	.reg .b64 	%rd<11>;

	ld.param.u64 	%rd1, [_Z11arrayDividePfS_S_i_param_0];
	ld.param.u64 	%rd2, [_Z11arrayDividePfS_S_i_param_1];
	ld.param.u64 	%rd3, [_Z11arrayDividePfS_S_i_param_2];
	ld.param.u32 	%r2, [_Z11arrayDividePfS_S_i_param_3];
	mov.u32 	%r3, %ctaid.x;
	mov.u32 	%r4, %ntid.x;
	mov.u32 	%r5, %tid.x;
	mad.lo.s32 	%r1, %r3, %r4, %r5;
	setp.ge.s32 	%p1, %r1, %r2;
	@%p1 bra 	$L__BB3_2;
	cvta.to.global.u64 	%rd4, %rd1;
	cvta.to.global.u64 	%rd5, %rd2;
	cvta.to.global.u64 	%rd6, %rd3;
	mul.wide.s32 	%rd7, %r1, 4;
	add.s64 	%rd8, %rd4, %rd7;
	ld.global.f32 	%f1, [%rd8];
	add.s64 	%rd9, %rd5, %rd7;
	ld.global.f32 	%f2, [%rd9];
	div.rn.f32 	%f3, %f1, %f2;
	add.s64 	%rd10, %rd6, %rd7;
	st.global.f32 	[%rd10], %f3;
$L__BB3_2:
	ret;

}
	// .globl	_Z8diagMultPfS_S_ii
.visible .entry _Z8diagMultPfS_S_ii(
	.param .u64 .ptr .align 1 _Z8diagMultPfS_S_ii_param_0,
	.param .u64 .ptr .align 1 _Z8diagMultPfS_S_ii_param_1,
	.param .u64 .ptr .align 1 _Z8diagMultPfS_S_ii_param_2,
	.param .u32 _Z8diagMultPfS_S_ii_param_3,
	.param .u32 _Z8diagMultPfS_S_ii_param_4
)
{
	.reg .pred 	%p<4>;
	.reg .b32 	%r<14>;
	.reg .b32 	%f<4>;
	.reg .b64 	%rd<12>;

	ld.param.u64 	%rd1, [_Z8diagMultPfS_S_ii_param_0];
	ld.param.u64 	%rd2, [_Z8diagMultPfS_S_ii_param_1];
	ld.param.u64 	%rd3, [_Z8diagMultPfS_S_ii_param_2];
	ld.param.u32 	%r4, [_Z8diagMultPfS_S_ii_param_3];
	ld.param.u32 	%r5, [_Z8diagMultPfS_S_ii_param_4];
	mov.u32 	%r6, %ctaid.x;
	mov.u32 	%r7, %ntid.x;
	mov.u32 	%r8, %tid.x;
	mad.lo.s32 	%r1, %r6, %r7, %r8;
	mov.u32 	%r9, %ctaid.y;
	mov.u32 	%r10, %ntid.y;
	mov.u32 	%r11, %tid.y;
	mad.lo.s32 	%r12, %r9, %r10, %r11;
	setp.ge.s32 	%p1, %r1, %r4;
	setp.ge.s32 	%p2, %r12, %r5;
	or.pred  	%p3, %p1, %p2;
	@%p3 bra 	$L__BB4_2;
	cvta.to.global.u64 	%rd4, %rd1;
	cvta.to.global.u64 	%rd5, %rd2;
	cvta.to.global.u64 	%rd6, %rd3;
	mul.wide.s32 	%rd7, %r1, 4;
	add.s64 	%rd8, %rd4, %rd7;
	ld.global.f32 	%f1, [%rd8];
	mad.lo.s32 	%r13, %r5, %r1, %r12;
	mul.wide.s32 	%rd9, %r13, 4;
	add.s64 	%rd10, %rd5, %rd9;
	ld.global.f32 	%f2, [%rd10];
	mul.f32 	%f3, %f1, %f2;
	add.s64 	%rd11, %rd6, %rd9;
	st.global.f32 	[%rd11], %f3;
$L__BB4_2:
	ret;

}
	// .globl	_Z6outerpPfS_S_ii
.visible .entry _Z6outerpPfS_S_ii(
	.param .u64 .ptr .align 1 _Z6outerpPfS_S_ii_param_0,
	.param .u64 .ptr .align 1 _Z6outerpPfS_S_ii_param_1,
	.param .u64 .ptr .align 1 _Z6outerpPfS_S_ii_param_2,
	.param .u32 _Z6outerpPfS_S_ii_param_3,
	.param .u32 _Z6outerpPfS_S_ii_param_4
)
{
	.reg .pred 	%p<4>;
	.reg .b32 	%r<14>;
	.reg .b32 	%f<4>;
	.reg .b64 	%rd<13>;

	ld.param.u64 	%rd1, [_Z6outerpPfS_S_ii_param_0];
	ld.param.u64 	%rd2, [_Z6outerpPfS_S_ii_param_1];
	ld.param.u64 	%rd3, [_Z6outerpPfS_S_ii_param_2];
	ld.param.u32 	%r4, [_Z6outerpPfS_S_ii_param_3];
	ld.param.u32 	%r5, [_Z6outerpPfS_S_ii_param_4];
	mov.u32 	%r6, %ctaid.x;
	mov.u32 	%r7, %ntid.x;
	mov.u32 	%r8, %tid.x;
	mad.lo.s32 	%r1, %r6, %r7, %r8;
	mov.u32 	%r9, %ctaid.y;
	mov.u32 	%r10, %ntid.y;
	mov.u32 	%r11, %tid.y;
	mad.lo.s32 	%r12, %r9, %r10, %r11;
	setp.ge.s32 	%p1, %r1, %r4;
	setp.ge.s32 	%p2, %r12, %r5;
	or.pred  	%p3, %p1, %p2;
	@%p3 bra 	$L__BB5_2;
	cvta.to.global.u64 	%rd4, %rd1;
	cvta.to.global.u64 	%rd5, %rd2;
	cvta.to.global.u64 	%rd6, %rd3;
	mul.wide.s32 	%rd7, %r1, 4;
	add.s64 	%rd8, %rd4, %rd7;
	ld.global.f32 	%f1, [%rd8];
	mul.wide.u32 	%rd9, %r12, 4;
	add.s64 	%rd10, %rd5, %rd9;
	ld.global.f32 	%f2, [%rd10];
	mul.f32 	%f3, %f1, %f2;
	mad.lo.s32 	%r13, %r5, %r1, %r12;
	mul.wide.s32 	%rd11, %r13, 4;
	add.s64 	%rd12, %rd6, %rd11;
	st.global.f32 	[%rd12], %f3;
$L__BB5_2:
	ret;

}
	// .globl	_Z5mmultPfS_S_iii
.visible .entry _Z5mmultPfS_S_iii(
	.param .u64 .ptr .align 1 _Z5mmultPfS_S_iii_param_0,
	.param .u64 .ptr .align 1 _Z5mmultPfS_S_iii_param_1,
	.param .u64 .ptr .align 1 _Z5mmultPfS_S_iii_param_2,
	.param .u32 _Z5mmultPfS_S_iii_param_3,
	.param .u32 _Z5mmultPfS_S_iii_param_4,
	.param .u32 _Z5mmultPfS_S_iii_param_5
)
{
	.reg .pred 	%p<13>;
	.reg .b32 	%r<46>;
	.reg .b32 	%f<68>;
	.reg .b64 	%rd<40>;

	ld.param.u64 	%rd5, [_Z5mmultPfS_S_iii_param_0];
	ld.param.u64 	%rd6, [_Z5mmultPfS_S_iii_param_1];
	ld.param.u64 	%rd4, [_Z5mmultPfS_S_iii_param_2];
	ld.param.u32 	%r22, [_Z5mmultPfS_S_iii_param_3];
	ld.param.u32 	%r20, [_Z5mmultPfS_S_iii_param_4];
	ld.param.u32 	%r23, [_Z5mmultPfS_S_iii_param_5];
	cvta.to.global.u64 	%rd1, %rd6;
	cvta.to.global.u64 	%rd2, %rd5;
	mov.u32 	%r24, %ctaid.x;
	mov.u32 	%r25, %ntid.x;
	mov.u32 	%r26, %tid.x;
	mad.lo.s32 	%r1, %r24, %r25, %r26;
	mov.u32 	%r27, %ctaid.y;
	mov.u32 	%r28, %ntid.y;
	mov.u32 	%r29, %tid.y;
	mad.lo.s32 	%r30, %r27, %r28, %r29;
	setp.ge.s32 	%p1, %r1, %r22;
	setp.ge.s32 	%p2, %r30, %r23;
	or.pred  	%p3, %p1, %p2;
	@%p3 bra 	$L__BB6_14;
	setp.lt.s32 	%p4, %r20, 1;
	mov.f32 	%f67, 0f00000000;
	@%p4 bra 	$L__BB6_13;
	mul.lo.s32 	%r3, %r20, %r1;
	and.b32  	%r4, %r20, 7;
	setp.lt.u32 	%p5, %r20, 8;
	mov.f32 	%f67, 0f00000000;
	mov.b32 	%r44, 0;
	@%p5 bra 	$L__BB6_5;
	and.b32  	%r44, %r20, 2147483640;
	neg.s32 	%r42, %r44;
	shl.b32 	%r7, %r23, 3;
	add.s64 	%rd3, %rd2, 16;
	mov.f32 	%f67, 0f00000000;
	mul.wide.s32 	%rd11, %r23, 4;
	mov.u32 	%r40, %r3;
	mov.u32 	%r41, %r30;
$L__BB6_4:
	.pragma "nounroll";
	mul.wide.s32 	%rd7, %r40, 4;
	add.s64 	%rd8, %rd3, %rd7;
	ld.global.f32 	%f17, [%rd8+-16];
	mul.wide.s32 	%rd9, %r41, 4;
	add.s64 	%rd10, %rd1, %rd9;
	ld.global.f32 	%f18, [%rd10];
	fma.rn.f32 	%f19, %f17, %f18, %f67;
	ld.global.f32 	%f20, [%rd8+-12];
	add.s64 	%rd12, %rd10, %rd11;
	ld.global.f32 	%f21, [%rd12];
	fma.rn.f32 	%f22, %f20, %f21, %f19;
	ld.global.f32 	%f23, [%rd8+-8];
	add.s64 	%rd13, %rd12, %rd11;
	ld.global.f32 	%f24, [%rd13];
	fma.rn.f32 	%f25, %f23, %f24, %f22;
	ld.global.f32 	%f26, [%rd8+-4];
	add.s64 	%rd14, %rd13, %rd11;
	ld.global.f32 	%f27, [%rd14];
	fma.rn.f32 	%f28, %f26, %f27, %f25;
	ld.global.f32 	%f29, [%rd8];
	add.s64 	%rd15, %rd14, %rd11;
	ld.global.f32 	%f30, [%rd15];
	fma.rn.f32 	%f31, %f29, %f30, %f28;
	ld.global.f32 	%f32, [%rd8+4];
	add.s64 	%rd16, %rd15, %rd11;
	ld.global.f32 	%f33, [%rd16];
	fma.rn.f32 	%f34, %f32, %f33, %f31;
	ld.global.f32 	%f35, [%rd8+8];
	add.s64 	%rd17, %rd16, %rd11;
	ld.global.f32 	%f36, [%rd17];
	fma.rn.f32 	%f37, %f35, %f36, %f34;
	ld.global.f32 	%f38, [%rd8+12];
	add.s64 	%rd18, %rd17, %rd11;
	ld.global.f32 	%f39, [%rd18];
	fma.rn.f32 	%f67, %f38, %f39, %f37;
	add.s32 	%r42, %r42, 8;
	add.s32 	%r41, %r41, %r7;
	add.s32 	%r40, %r40, 8;
	setp.ne.s32 	%p6, %r42, 0;
	@%p6 bra 	$L__BB6_4;
$L__BB6_5:
	setp.eq.s32 	%p7, %r4, 0;
	@%p7 bra 	$L__BB6_13;
	and.b32  	%r15, %r20, 3;
	setp.lt.u32 	%p8, %r4, 4;
	@%p8 bra 	$L__BB6_8;
	add.s32 	%r32, %r44, %r3;
	mul.wide.s32 	%rd19, %r32, 4;
	add.s64 	%rd20, %rd2, %rd19;
	ld.global.f32 	%f41, [%rd20];
	mad.lo.s32 	%r33, %r44, %r23, %r30;
	mul.wide.s32 	%rd21, %r33, 4;
	add.s64 	%rd22, %rd1, %rd21;
	ld.global.f32 	%f42, [%rd22];
	fma.rn.f32 	%f43, %f41, %f42, %f67;
	ld.global.f32 	%f44, [%rd20+4];
	mul.wide.s32 	%rd23, %r23, 4;
	add.s64 	%rd24, %rd22, %rd23;
	ld.global.f32 	%f45, [%rd24];
	fma.rn.f32 	%f46, %f44, %f45, %f43;
	ld.global.f32 	%f47, [%rd20+8];
	add.s64 	%rd25, %rd24, %rd23;
	ld.global.f32 	%f48, [%rd25];
	fma.rn.f32 	%f49, %f47, %f48, %f46;
	ld.global.f32 	%f50, [%rd20+12];
	add.s64 	%rd26, %rd25, %rd23;
	ld.global.f32 	%f51, [%rd26];
	fma.rn.f32 	%f67, %f50, %f51, %f49;
	add.s32 	%r44, %r44, 4;
$L__BB6_8:
	setp.eq.s32 	%p9, %r15, 0;
	@%p9 bra 	$L__BB6_13;
	setp.eq.s32 	%p10, %r15, 1;
	@%p10 bra 	$L__BB6_11;
	add.s32 	%r34, %r44, %r3;
	mul.wide.s32 	%rd27, %r34, 4;
	add.s64 	%rd28, %rd2, %rd27;
	ld.global.f32 	%f53, [%rd28];
	mad.lo.s32 	%r35, %r44, %r23, %r30;
	mul.wide.s32 	%rd29, %r35, 4;
	add.s64 	%rd30, %rd1, %rd29;
	ld.global.f32 	%f54, [%rd30];
	fma.rn.f32 	%f55, %f53, %f54, %f67;
	ld.global.f32 	%f56, [%rd28+4];
	mul.wide.s32 	%rd31, %r23, 4;
	add.s64 	%rd32, %rd30, %rd31;
	ld.global.f32 	%f57, [%rd32];
	fma.rn.f32 	%f67, %f56, %f57, %f55;
	add.s32 	%r44, %r44, 2;
$L__BB6_11:
	and.b32  	%r36, %r20, 1;
	setp.eq.b32 	%p11, %r36, 1;
	not.pred 	%p12, %p11;
	@%p12 bra 	$L__BB6_13;
	add.s32 	%r37, %r44, %r3;
	mul.wide.s32 	%rd33, %r37, 4;
	add.s64 	%rd34, %rd2, %rd33;
	ld.global.f32 	%f58, [%rd34];
	mad.lo.s32 	%r38, %r44, %r23, %r30;
	mul.wide.s32 	%rd35, %r38, 4;
	add.s64 	%rd36, %rd1, %rd35;
	ld.global.f32 	%f59, [%rd36];
	fma.rn.f32 	%f67, %f58, %f59, %f67;
$L__BB6_13:
	mad.lo.s32 	%r39, %r23, %r1, %r30;
	cvta.to.global.u64 	%rd37, %rd4;
	mul.wide.s32 	%rd38, %r39, 4;
	add.s64 	%rd39, %rd37, %rd38;
	st.global.f32 	[%rd39], %f67;
$L__BB6_14:
	ret;

}
	// .globl	_Z11mapFunctionPFffEPfS1_i
.visible .entry _Z11mapFunctionPFffEPfS1_i(
	.param .u64 .ptr .align 1 _Z11mapFunctionPFffEPfS1_i_param_0,
	.param .u64 .ptr .align 1 _Z11mapFunctionPFffEPfS1_i_param_1,
	.param .u64 .ptr .align 1 _Z11mapFunctionPFffEPfS1_i_param_2,
	.param .u32 _Z11mapFunctionPFffEPfS1_i_param_3
)
{
	.reg .pred 	%p<2>;
	.reg .b32 	%r<6>;
	.reg .b32 	%f<4>;
	.reg .b64 	%rd<9>;

	ld.param.u64 	%rd1, [_Z11mapFunctionPFffEPfS1_i_param_0];
	ld.param.u64 	%rd2, [_Z11mapFunctionPFffEPfS1_i_param_1];
	ld.param.u64 	%rd3, [_Z11mapFunctionPFffEPfS1_i_param_2];
	ld.param.u32 	%r2, [_Z11mapFunctionPFffEPfS1_i_param_3];
	mov.u32 	%r3, %ctaid.x;
	mov.u32 	%r4, %ntid.x;
	mov.u32 	%r5, %tid.x;
	mad.lo.s32 	%r1, %r3, %r4, %r5;
	setp.ge.s32 	%p1, %r1, %r2;
	@%p1 bra 	$L__BB7_2;
	cvta.to.global.u64 	%rd4, %rd2;
	cvta.to.global.u64 	%rd5, %rd3;
	mul.wide.s32 	%rd6, %r1, 4;
	add.s64 	%rd7, %rd4, %rd6;
	ld.global.f32 	%f1, [%rd7];
	{ // callseq 0, 0
	.param .b32 param0;
	st.param.f32 	[param0], %f1;
	.param .b32 retval0;
	prototype_0 : .callprototype (.param .b32 _) _ (.param .b32 _);
	call (retval0), 
	%rd1, 
	(
	param0
	)
	, prototype_0;
	ld.param.f32 	%f2, [retval0];
	} // callseq 0
	add.s64 	%rd8, %rd5, %rd6;
	st.global.f32 	[%rd8], %f2;
$L__BB7_2:
	ret;

}
.func  (.param .b32 func_retval0) sinhf(
	.param .b32 sinhf_param_0
)
{
	.reg .pred 	%p<3>;
	.reg .b32 	%r<3>;
	.reg .b32 	%f<28>;

	ld.param.f32 	%f1, [sinhf_param_0];
	abs.f32 	%f2, %f1;
	mov.f32 	%f3, 0f3FB8AA3B;
	mul.rn.f32 	%f4, %f2, %f3;
	cvt.rzi.f32.f32 	%f5, %f4;
	abs.f32 	%f6, %f5;
	setp.gt.f32 	%p1, %f6, 0f42FC0000;
	mov.f32 	%f7, 0f42FC0000;
	copysign.f32 	%f8, %f5, %f7;
	selp.f32 	%f9, %f8, %f5, %p1;
	fma.rn.f32 	%f10, %f9, 0fBF317218, %f2;
	fma.rn.f32 	%f11, %f9, 0f3102E308, %f10;
	mul.f32 	%f12, %f11, 0f3FB8AA3B;
	add.f32 	%f13, %f9, 0f4B40007D;
	mov.b32 	%r1, %f13;
	shl.b32 	%r2, %r1, 23;
	mov.b32 	%f14, %r2;
	ex2.approx.ftz.f32 	%f15, %f12;
	mul.f32 	%f16, %f15, %f14;
	mov.f32 	%f17, 0fBE000000;
	div.approx.ftz.f32 	%f18, %f17, %f16;
	fma.rn.f32 	%f19, %f16, 0f40000000, %f18;
	mul.f32 	%f20, %f1, %f1;
	fma.rn.f32 	%f21, %f20, 0f363D0ADA, 0f394FFF49;
	fma.rn.f32 	%f22, %f21, %f20, 0f3C08889A;
	fma.rn.f32 	%f23, %f22, %f20, 0f3E2AAAAB;
	mul.f32 	%f24, %f20, %f23;
	fma.rn.f32 	%f25, %f24, %f1, %f1;
	setp.ge.f32 	%p2, %f2, 0f3F800000;
	copysign.f32 	%f26, %f1, %f19;
	selp.f32 	%f27, %f26, %f25, %p2;
	st.param.f32 	[func_retval0], %f27;
	ret;

}


// ===== COMPILED SASS (sm_100) =====

	.target	sm_100

	.elftype	@"ET_EXEC"


//--------------------- .note.nv.tkinfo           --------------------------
	.section	.note.nv.tkinfo,"",@"SHT_NOTE"
	.sectionflags	@"SHF_NOTE_NV_TKINFO"
	.tkinfo
        /*0018*/ 	.word	0x00000002
        /*0030*/ 	.string	""
        /*0030*/ 	.string	"ptxas"
        /*0030*/ 	.string	"Cuda compilation tools, release 13.0, V13.0.88"
        /*0030*/ 	.string	"Build cuda_13.0.r13.0/compiler.36424714_0"
        /*0030*/ 	.string	"-arch sm_100 -m 64 "



//--------------------- .note.nv.cuinfo           --------------------------
	.section	.note.nv.cuinfo,"",@"SHT_NOTE"
	.sectionflags	@"SHF_NOTE_NV_CUINFO"
        /*0018*/ 	.short	0x0002
        /*001a*/ 	.short	0x0064
        /*001c*/ 	.short	0x0082
	.zero		2


//--------------------- .nv.info                  --------------------------
	.section	.nv.info,"",@"SHT_CUDA_INFO"
	.align	4


	//----- nvinfo : EIATTR_REGCOUNT
	.align		4
        /*0000*/ 	.byte	0x04, 0x2f
        /*0002*/ 	.short	(.L_2 - .L_1)
	.align		4
.L_1:
        /*0004*/ 	.word	index@(_Z9arrayMultPfS_S_i)
        /*0008*/ 	.word	0x0000000c


	//----- nvinfo : EIATTR_FRAME_SIZE
	.align		4
.L_2:
        /*000c*/ 	.byte	0x04, 0x11
        /*000e*/ 	.short	(.L_4 - .L_3)
	.align		4
.L_3:
        /*0010*/ 	.word	index@(_Z9arrayMultPfS_S_i)
        /*0014*/ 	.word	0x00000000


	//----- nvinfo : EIATTR_REGCOUNT
	.align		4
.L_4:
        /*0018*/ 	.byte	0x04, 0x2f
        /*001a*/ 	.short	(.L_6 - .L_5)
	.align		4
.L_5:
        /*001c*/ 	.word	index@(_Z5mmultPfS_S_iii)
        /*0020*/ 	.word	0x00000020


	//----- nvinfo : EIATTR_FRAME_SIZE
	.align		4
.L_6:
        /*0024*/ 	.byte	0x04, 0x11
        /*0026*/ 	.short	(.L_8 - .L_7)
	.align		4
.L_7:
        /*0028*/ 	.word	index@(_Z5mmultPfS_S_iii)
        /*002c*/ 	.word	0x00000000


	//----- nvinfo : EIATTR_REGCOUNT
	.align		4
.L_8:
        /*0030*/ 	.byte	0x04, 0x2f
        /*0032*/ 	.short	(.L_10 - .L_9)
	.align		4
.L_9:
        /*0034*/ 	.word	index@(_Z8linspacePfffi)
        /*0038*/ 	.word	0x00000010


	//----- nvinfo : EIATTR_FRAME_SIZE
	.align		4
.L_10:
        /*003c*/ 	.byte	0x04, 0x11
        /*003e*/ 	.short	(.L_12 - .L_11)
	.align		4
.L_11:
        /*0040*/ 	.word	index@($__internal_1_$__cuda_sm3x_div_rn_noftz_f32_slowpath)
        /*0044*/ 	.word	0x00000000


	//----- nvinfo : EIATTR_FRAME_SIZE
	.align		4
.L_12:
        /*0048*/ 	.byte	0x04, 0x11
        /*004a*/ 	.short	(.L_14 - .L_13)
	.align		4
.L_13:
        /*004c*/ 	.word	index@(_Z8linspacePfffi)
        /*0050*/ 	.word	0x00000000


	//----- nvinfo : EIATTR_REGCOUNT
	.align		4
.L_14:
        /*0054*/ 	.byte	0x04, 0x2f
        /*0056*/ 	.short	(.L_16 - .L_15)
	.align		4
.L_15:
        /*0058*/ 	.word	index@(_Z8diagMultPfS_S_ii)
        /*005c*/ 	.word	0x0000000c


	//----- nvinfo : EIATTR_FRAME_SIZE
	.align		4
.L_16:
        /*0060*/ 	.byte	0x04, 0x11
        /*0062*/ 	.short	(.L_18 - .L_17)
	.align		4
.L_17:
        /*0064*/ 	.word	index@(_Z8diagMultPfS_S_ii)
        /*0068*/ 	.word	0x00000000


	//----- nvinfo : EIATTR_REGCOUNT
	.align		4
.L_18:
        /*006c*/ 	.byte	0x04, 0x2f
        /*006e*/ 	.short	(.L_20 - .L_19)
	.align		4
.L_19:
        /*0070*/ 	.word	index@(_Z11arrayDividePfS_S_i)
        /*0074*/ 	.word	0x00000010


	//----- nvinfo : EIATTR_FRAME_SIZE
	.align		4
.L_20:
        /*0078*/ 	.byte	0x04, 0x11
        /*007a*/ 	.short	(.L_22 - .L_21)
	.align		4
.L_21:
        /*007c*/ 	.word	index@($__internal_0_$__cuda_sm3x_div_rn_noftz_f32_slowpath)
        /*0080*/ 	.word	0x00000000


	//----- nvinfo : EIATTR_FRAME_SIZE
	.align		4
.L_22:
        /*0084*/ 	.byte	0x04, 0x11
        /*0086*/ 	.short	(.L_24 - .L_23)
	.align		4
.L_23:
        /*0088*/ 	.word	index@(_Z11arrayDividePfS_S_i)
        /*008c*/ 	.word	0x00000000


	//----- nvinfo : EIATTR_REGCOUNT
	.align		4
.L_24:
        /*0090*/ 	.byte	0x04, 0x2f
        /*0092*/ 	.short	(.L_26 - .L_25)
	.align		4
.L_25:
        /*0094*/ 	.word	index@(_Z9constMultfPfS_i)
        /*0098*/ 	.word	0x0000000a


	//----- nvinfo : EIATTR_FRAME_SIZE
	.align		4
.L_26:
        /*009c*/ 	.byte	0x04, 0x11
        /*009e*/ 	.short	(.L_28 - .L_27)
	.align		4
.L_27:
        /*00a0*/ 	.word	index@(_Z9constMultfPfS_i)
        /*00a4*/ 	.word	0x00000000


	//----- nvinfo : EIATTR_REGCOUNT
	.align		4
.L_28:
        /*00a8*/ 	.byte	0x04, 0x2f
        /*00aa*/ 	.short	(.L_30 - .L_29)
	.align		4
.L_29:
        /*00ac*/ 	.word	index@(_Z6outerpPfS_S_ii)
        /*00b0*/ 	.word	0x0000000c


	//----- nvinfo : EIATTR_FRAME_SIZE
	.align		4
.L_30:
        /*00b4*/ 	.byte	0x04, 0x11
        /*00b6*/ 	.short	(.L_32 - .L_31)
	.align		4
.L_31:
        /*00b8*/ 	.word	index@(_Z6outerpPfS_S_ii)
        /*00bc*/ 	.word	0x00000000


	//----- nvinfo : EIATTR_REGCOUNT
	.align		4
.L_32:
        /*00c0*/ 	.byte	0x04, 0x2f
        /*00c2*/ 	.short	(.L_34 - .L_33)
	.align		4
.L_33:
        /*00c4*/ 	.word	index@(_Z11mapFunctionPFffEPfS1_i)
        /*00c8*/ 	.word	0x00000018


	//----- nvinfo : EIATTR_FRAME_SIZE
	.align		4
.L_34:
        /*00cc*/ 	.byte	0x04, 0x11
        /*00ce*/ 	.short	(.L_36 - .L_35)
	.align		4
.L_35:
        /*00d0*/ 	.word	index@($_Z11mapFunctionPFffEPfS1_i$sinhf)
        /*00d4*/ 	.word	0x00000008


	//----- nvinfo : EIATTR_FRAME_SIZE
	.align		4
.L_36:
        /*00d8*/ 	.byte	0x04, 0x11
        /*00da*/ 	.short	(.L_38 - .L_37)
	.align		4
.L_37:
        /*00dc*/ 	.word	index@(_Z11mapFunctionPFffEPfS1_i)
        /*00e0*/ 	.word	0x00000008


	//----- nvinfo : EIATTR_MIN_STACK_SIZE
	.align		4
.L_38:
        /*00e4*/ 	.byte	0x04, 0x12
        /*00e6*/ 	.short	(.L_40 - .L_39)
	.align		4
.L_39:
        /*00e8*/ 	.word	index@(_Z11mapFunctionPFffEPfS1_i)
        /*00ec*/ 	.word	0x00000008


	//----- nvinfo : EIATTR_MIN_STACK_SIZE
	.align		4
.L_40:
        /*00f0*/ 	.byte	0x04, 0x12
        /*00f2*/ 	.short	(.L_42 - .L_41)
	.align		4
.L_41:
        /*00f4*/ 	.word	index@(_Z6outerpPfS_S_ii)
        /*00f8*/ 	.word	0x00000000


	//----- nvinfo : EIATTR_MIN_STACK_SIZE
	.align		4
.L_42:
        /*00fc*/ 	.byte	0x04, 0x12
        /*00fe*/ 	.short	(.L_44 - .L_43)
	.align		4
.L_43:
        /*0100*/ 	.word	index@(_Z9constMultfPfS_i)
        /*0104*/ 	.word	0x00000000


	//----- nvinfo : EIATTR_MIN_STACK_SIZE
	.align		4
.L_44:
        /*0108*/ 	.byte	0x04, 0x12
        /*010a*/ 	.short	(.L_46 - .L_45)
	.align		4
.L_45:
        /*010c*/ 	.word	index@(_Z11arrayDividePfS_S_i)
        /*0110*/ 	.word	0x00000000


	//----- nvinfo : EIATTR_MIN_STACK_SIZE
	.align		4
.L_46:
        /*0114*/ 	.byte	0x04, 0x12
        /*0116*/ 	.short	(.L_48 - .L_47)
	.align		4
.L_47:
        /*0118*/ 	.word	index@(_Z8diagMultPfS_S_ii)
        /*011c*/ 	.word	0x00000000


	//----- nvinfo : EIATTR_MIN_STACK_SIZE
	.align		4
.L_48:
        /*0120*/ 	.byte	0x04, 0x12
        /*0122*/ 	.short	(.L_50 - .L_49)
	.align		4
.L_49:
        /*0124*/ 	.word	index@(_Z8linspacePfffi)
        /*0128*/ 	.word	0x00000000


	//----- nvinfo : EIATTR_MIN_STACK_SIZE
	.align		4
.L_50:
        /*012c*/ 	.byte	0x04, 0x12
        /*012e*/ 	.short	(.L_52 - .L_51)
	.align		4
.L_51:
        /*0130*/ 	.word	index@(_Z5mmultPfS_S_iii)
        /*0134*/ 	.word	0x00000000


	//----- nvinfo : EIATTR_MIN_STACK_SIZE
	.align		4
.L_52:
        /*0138*/ 	.byte	0x04, 0x12
        /*013a*/ 	.short	(.L_54 - .L_53)
	.align		4
.L_53:
        /*013c*/ 	.word	index@(_Z9arrayMultPfS_S_i)
        /*0140*/ 	.word	0x00000000
.L_54:


//--------------------- .nv.compat                --------------------------
	.section	.nv.compat,"",@"SHT_CUDA_COMPAT_INFO"
	.align	4
        /*0000*/ 	.byte	0x02, 0x09, 0x00, 0x00, 0x02, 0x02, 0x01, 0x00, 0x02, 0x05, 0x05, 0x00, 0x03, 0x07, 0x01, 0x01
        /*0010*/ 	.byte	0x02, 0x03, 0x00, 0x00, 0x02, 0x06, 0x01, 0x00, 0x04, 0x0b, 0x08, 0x00, 0x01, 0x00, 0x00, 0x00
        /*0020*/ 	.byte	0x00, 0x00, 0x00, 0x00


//--------------------- .nv.info._Z11mapFunctionPFffEPfS1_i --------------------------
	.section	.nv.info._Z11mapFunctionPFffEPfS1_i,"",@"SHT_CUDA_INFO"
	.sectionflags	@""
	.align	4


	//----- nvinfo : EIATTR_CUDA_API_VERSION
	.align		4
        /*0000*/ 	.byte	0x04, 0x37
        /*0002*/ 	.short	(.L_56 - .L_55)
.L_55:
        /*0004*/ 	.word	0x00000082


	//----- nvinfo : EIATTR_KPARAM_INFO
	.align		4
.L_56:
        /*0008*/ 	.byte	0x04, 0x17
        /*000a*/ 	.short	(.L_58 - .L_57)
.L_57:
        /*000c*/ 	.word	0x00000000
        /*0010*/ 	.short	0x0003
        /*0012*/ 	.short	0x0018
        /*0014*/ 	.byte	0x00, 0xf0, 0x11, 0x00


	//----- nvinfo : EIATTR_KPARAM_INFO
	.align		4
.L_58:
        /*0018*/ 	.byte	0x04, 0x17
        /*001a*/ 	.short	(.L_60 - .L_59)
.L_59:
        /*001c*/ 	.word	0x00000000
        /*0020*/ 	.short	0x0002
        /*0022*/ 	.short	0x0010
        /*0024*/ 	.byte	0x00, 0xf5, 0x21, 0x00


	//----- nvinfo : EIATTR_KPARAM_INFO
	.align		4
.L_60:
        /*0028*/ 	.byte	0x04, 0x17
        /*002a*/ 	.short	(.L_62 - .L_61)
.L_61:
        /*002c*/ 	.word	0x00000000
        /*0030*/ 	.short	0x0001
        /*0032*/ 	.short	0x0008
        /*0034*/ 	.byte	0x00, 0xf5, 0x21, 0x00


	//----- nvinfo : EIATTR_KPARAM_INFO
	.align		4
.L_62:
        /*0038*/ 	.byte	0x04, 0x17
        /*003a*/ 	.short	(.L_64 - .L_63)
.L_63:
        /*003c*/ 	.word	0x00000000
        /*0040*/ 	.short	0x0000
        /*0042*/ 	.short	0x0000
        /*0044*/ 	.byte	0x00, 0xf5, 0x21, 0x00


	//----- nvinfo : EIATTR_SPARSE_MMA_MASK
	.align		4
.L_64:
        /*0048*/ 	.byte	0x03, 0x50
        /*004a*/ 	.short	0x0000


	//----- nvinfo : EIATTR_MAXREG_COUNT
	.align		4
        /*004c*/ 	.byte	0x03, 0x1b
        /*004e*/ 	.short	0x00ff


	//----- nvinfo : EIATTR_MERCURY_ISA_VERSION
	.align		4
        /*0050*/ 	.byte	0x03, 0x5f
        /*0052*/ 	.short	0x0101


	//----- nvinfo : EIATTR_VRC_CTA_INIT_COUNT
	.align		4
        /*0054*/ 	.byte	0x02, 0x4a
	.zero		1
	.zero		1


	//----- nvinfo : EIATTR_EXIT_INSTR_OFFSETS
	.align		4
        /*0058*/ 	.byte	0x04, 0x1c
        /*005a*/ 	.short	(.L_66 - .L_65)


	//   ....[0]....
.L_65:
        /*005c*/ 	.word	0x00000070


	//   ....[1]....
        /*0060*/ 	.word	0x00000140


	//----- nvinfo : EIATTR_CRS_STACK_SIZE
	.align		4
.L_66:
        /*0064*/ 	.byte	0x04, 0x1e
        /*0066*/ 	.short	(.L_68 - .L_67)
.L_67:
        /*0068*/ 	.word	0x00000000


	//----- nvinfo : EIATTR_CBANK_PARAM_SIZE
	.align		4
.L_68:
        /*006c*/ 	.byte	0x03, 0x19
        /*006e*/ 	.short	0x001c


	//----- nvinfo : EIATTR_PARAM_CBANK
	.align		4
        /*0070*/ 	.byte	0x04, 0x0a
        /*0072*/ 	.short	(.L_70 - .L_69)
	.align		4
.L_69:
        /*0074*/ 	.word	index@(.nv.constant0._Z11mapFunctionPFffEPfS1_i)
        /*0078*/ 	.short	0x0380
        /*007a*/ 	.short	0x001c


	//----- nvinfo : EIATTR_SW_WAR
	.align		4
.L_70:
        /*007c*/ 	.byte	0x04, 0x36
        /*007e*/ 	.short	(.L_72 - .L_71)
.L_71:
        /*0080*/ 	.word	0x00000008
.L_72:


//--------------------- .nv.info._Z6outerpPfS_S_ii --------------------------
	.section	.nv.info._Z6outerpPfS_S_ii,"",@"SHT_CUDA_INFO"
	.sectionflags	@""
	.align	4


	//----- nvinfo : EIATTR_CUDA_API_VERSION
	.align		4
        /*0000*/ 	.byte	0x04, 0x37
        /*0002*/ 	.short	(.L_74 - .L_73)
.L_73:
        /*0004*/ 	.word	0x00000082


	//----- nvinfo : EIATTR_KPARAM_INFO
	.align		4
.L_74:
        /*0008*/ 	.byte	0x04, 0x17
        /*000a*/ 	.short	(.L_76 - .L_75)
.L_75:
        /*000c*/ 	.word	0x00000000
        /*0010*/ 	.short	0x0004
        /*0012*/ 	.short	0x001c
        /*0014*/ 	.byte	0x00, 0xf0, 0x11, 0x00


	//----- nvinfo : EIATTR_KPARAM_INFO
	.align		4
.L_76:
        /*0018*/ 	.byte	0x04, 0x17
        /*001a*/ 	.short	(.L_78 - .L_77)
.L_77:
        /*001c*/ 	.word	0x00000000
        /*0020*/ 	.short	0x0003
        /*0022*/ 	.short	0x0018
        /*0024*/ 	.byte	0x00, 0xf0, 0x11, 0x00


	//----- nvinfo : EIATTR_KPARAM_INFO
	.align		4
.L_78:
        /*0028*/ 	.byte	0x04, 0x17
        /*002a*/ 	.short	(.L_80 - .L_79)
.L_79:
        /*002c*/ 	.word	0x00000000
        /*0030*/ 	.short	0x0002
        /*0032*/ 	.short	0x0010
        /*0034*/ 	.byte	0x00, 0xf5, 0x21, 0x00


	//----- nvinfo : EIATTR_KPARAM_INFO
	.align		4
.L_80:
        /*0038*/ 	.byte	0x04, 0x17
        /*003a*/ 	.short	(.L_82 - .L_81)
.L_81:
        /*003c*/ 	.word	0x00000000
        /*0040*/ 	.short	0x0001
        /*0042*/ 	.short	0x0008
        /*0044*/ 	.byte	0x00, 0xf5, 0x21, 0x00


	//----- nvinfo : EIATTR_KPARAM_INFO
	.align		4
.L_82:
        /*0048*/ 	.byte	0x04, 0x17
        /*004a*/ 	.short	(.L_84 - .L_83)
.L_83:
        /*004c*/ 	.word	0x00000000
        /*0050*/ 	.short	0x0000
        /*0052*/ 	.short	0x0000
        /*0054*/ 	.byte	0x00, 0xf5, 0x21, 0x00


	//----- nvinfo : EIATTR_SPARSE_MMA_MASK
	.align		4
.L_84:
        /*0058*/ 	.byte	0x03, 0x50
        /*005a*/ 	.short	0x0000


	//----- nvinfo : EIATTR_MAXREG_COUNT
	.align		4
        /*005c*/ 	.byte	0x03, 0x1b
        /*005e*/ 	.short	0x00ff


	//----- nvinfo : EIATTR_MERCURY_ISA_VERSION
	.align		4
        /*0060*/ 	.byte	0x03, 0x5f
        /*0062*/ 	.short	0x0101


	//----- nvinfo : EIATTR_VRC_CTA_INIT_COUNT
	.align		4
        /*0064*/ 	.byte	0x02, 0x4a
	.zero		1
	.zero		1


	//----- nvinfo : EIATTR_EXIT_INSTR_OFFSETS
	.align		4
        /*0068*/ 	.byte	0x04, 0x1c
        /*006a*/ 	.short	(.L_86 - .L_85)


	//   ....[0]....
.L_85:
        /*006c*/ 	.word	0x000000c0


	//   ....[1]....
        /*0070*/ 	.word	0x00000190


	//----- nvinfo : EIATTR_CBANK_PARAM_SIZE
	.align		4
.L_86:
        /*0074*/ 	.byte	0x03, 0x19
        /*0076*/ 	.short	0x0020


	//----- nvinfo : EIATTR_PARAM_CBANK
	.align		4
        /*0078*/ 	.byte	0x04, 0x0a
        /*007a*/ 	.short	(.L_88 - .L_87)
	.align		4
.L_87:
        /*007c*/ 	.word	index@(.nv.constant0._Z6outerpPfS_S_ii)
        /*0080*/ 	.short	0x0380
        /*0082*/ 	.short	0x0020


	//----- nvinfo : EIATTR_SW_WAR
	.align		4
.L_88:
        /*0084*/ 	.byte	0x04, 0x36
        /*0086*/ 	.short	(.L_90 - .L_89)
.L_89:
        /*0088*/ 	.word	0x00000008
.L_90:


//--------------------- .nv.info._Z9constMultfPfS_i --------------------------
	.section	.nv.info._Z9constMultfPfS_i,"",@"SHT_CUDA_INFO"
	.sectionflags	@""
	.align	4


	//----- nvinfo : EIATTR_CUDA_API_VERSION
	.align		4
        /*0000*/ 	.byte	0x04, 0x37
        /*0002*/ 	.short	(.L_92 - .L_91)
.L_91:
        /*0004*/ 	.word	0x00000082


	//----- nvinfo : EIATTR_KPARAM_INFO
	.align		4
.L_92:
        /*0008*/ 	.byte	0x04, 0x17
        /*000a*/ 	.short	(.L_94 - .L_93)
.L_93:
        /*000c*/ 	.word	0x00000000
        /*0010*/ 	.short	0x0003
        /*0012*/ 	.short	0x0018
        /*0014*/ 	.byte	0x00, 0xf0, 0x11, 0x00


	//----- nvinfo : EIATTR_KPARAM_INFO
	.align		4
.L_94:
        /*0018*/ 	.byte	0x04, 0x17
        /*001a*/ 	.short	(.L_96 - .L_95)
.L_95:
        /*001c*/ 	.word	0x00000000
        /*0020*/ 	.short	0x0002
        /*0022*/ 	.short	0x0010
        /*0024*/ 	.byte	0x00, 0xf5, 0x21, 0x00


	//----- nvinfo : EIATTR_KPARAM_INFO
	.align		4
.L_96:
        /*0028*/ 	.byte	0x04, 0x17
        /*002a*/ 	.short	(.L_98 - .L_97)
.L_97:
        /*002c*/ 	.word	0x00000000
        /*0030*/ 	.short	0x0001
        /*0032*/ 	.short	0x0008
        /*0034*/ 	.byte	0x00, 0xf5, 0x21, 0x00


	//----- nvinfo : EIATTR_KPARAM_INFO
	.align		4
.L_98:
        /*0038*/ 	.byte	0x04, 0x17
        /*003a*/ 	.short	(.L_100 - .L_99)
.L_99:
        /*003c*/ 	.word	0x00000000
        /*0040*/ 	.short	0x0000
        /*0042*/ 	.short	0x0000
        /*0044*/ 	.byte	0x00, 0xf0, 0x11, 0x00


	//----- nvinfo : EIATTR_SPARSE_MMA_MASK
	.align		4
.L_100:
        /*0048*/ 	.byte	0x03, 0x50
        /*004a*/ 	.short	0x0000


	//----- nvinfo : EIATTR_MAXREG_COUNT
	.align		4
        /*004c*/ 	.byte	0x03, 0x1b
        /*004e*/ 	.short	0x00ff


	//----- nvinfo : EIATTR_MERCURY_ISA_VERSION
	.align		4
        /*0050*/ 	.byte	0x03, 0x5f
        /*0052*/ 	.short	0x0101


	//----- nvinfo : EIATTR_VRC_CTA_INIT_COUNT
	.align		4
        /*0054*/ 	.byte	0x02, 0x4a
	.zero		1
	.zero		1


	//----- nvinfo : EIATTR_EXIT_INSTR_OFFSETS
	.align		4
        /*0058*/ 	.byte	0x04, 0x1c
        /*005a*/ 	.short	(.L_102 - .L_101)


	//   ....[0]....
.L_101:
        /*005c*/ 	.word	0x00000070


	//   ....[1]....
        /*0060*/ 	.word	0x00000110


	//----- nvinfo : EIATTR_CBANK_PARAM_SIZE
	.align		4
.L_102:
        /*0064*/ 	.byte	0x03, 0x19
        /*0066*/ 	.short	0x001c


	//----- nvinfo : EIATTR_PARAM_CBANK
	.align		4
        /*0068*/ 	.byte	0x04, 0x0a
        /*006a*/ 	.short	(.L_104 - .L_103)
	.align		4
.L_103:
        /*006c*/ 	.word	index@(.nv.constant0._Z9constMultfPfS_i)
        /*0070*/ 	.short	0x0380
        /*0072*/ 	.short	0x001c


	//----- nvinfo : EIATTR_SW_WAR
	.align		4
.L_104:
        /*0074*/ 	.byte	0x04, 0x36
        /*0076*/ 	.short	(.L_106 - .L_105)
.L_105:
        /*0078*/ 	.word	0x00000008
.L_106:


//--------------------- .nv.info._Z11arrayDividePfS_S_i --------------------------
	.section	.nv.info._Z11arrayDividePfS_S_i,"",@"SHT_CUDA_INFO"
	.sectionflags	@""
	.align	4


	//----- nvinfo : EIATTR_CUDA_API_VERSION
	.align		4
        /*0000*/ 	.byte	0x04, 0x37
        /*0002*/ 	.short	(.L_108 - .L_107)
.L_107:
        /*0004*/ 	.word	0x00000082


	//----- nvinfo : EIATTR_KPARAM_INFO
	.align		4
.L_108:
        /*0008*/ 	.byte	0x04, 0x17
        /*000a*/ 	.short	(.L_110 - .L_109)
.L_109:
        /*000c*/ 	.word	0x00000000
        /*0010*/ 	.short	0x0003
        /*0012*/ 	.short	0x0018
        /*0014*/ 	.byte	0x00, 0xf0, 0x11, 0x00


	//----- nvinfo : EIATTR_KPARAM_INFO
	.align		4
.L_110:
        /*0018*/ 	.byte	0x04, 0x17
        /*001a*/ 	.short	(.L_112 - .L_111)
.L_111:
        /*001c*/ 	.word	0x00000000
        /*0020*/ 	.short	0x0002
        /*0022*/ 	.short	0x0010
        /*0024*/ 	.byte	0x00, 0xf5, 0x21, 0x00


	//----- nvinfo : EIATTR_KPARAM_INFO
	.align		4
.L_112:
        /*0028*/ 	.byte	0x04, 0x17
        /*002a*/ 	.short	(.L_114 - .L_113)
.L_113:
        /*002c*/ 	.word	0x00000000
        /*0030*/ 	.short	0x0001
        /*0032*/ 	.short	0x0008
        /*0034*/ 	.byte	0x00, 0xf5, 0x21, 0x00


	//----- nvinfo : EIATTR_KPARAM_INFO
	.align		4
.L_114:
        /*0038*/ 	.byte	0x04, 0x17
        /*003a*/ 	.short	(.L_116 - .L_115)
.L_115:
        /*003c*/ 	.word	0x00000000
        /*0040*/ 	.short	0x0000
        /*0042*/ 	.short	0x0000
        /*0044*/ 	.byte	0x00, 0xf5, 0x21, 0x00


	//----- nvinfo : EIATTR_SPARSE_MMA_MASK
	.align		4
.L_116:
        /*0048*/ 	.byte	0x03, 0x50
        /*004a*/ 	.short	0x0000


	//----- nvinfo : EIATTR_MAXREG_COUNT
	.align		4
        /*004c*/ 	.byte	0x03, 0x1b
        /*004e*/ 	.short	0x00ff


	//----- nvinfo : EIATTR_MERCURY_ISA_VERSION
	.align		4
        /*0050*/ 	.byte	0x03, 0x5f
        /*0052*/ 	.short	0x0101


	//----- nvinfo : EIATTR_VRC_CTA_INIT_COUNT
	.align		4
        /*0054*/ 	.byte	0x02, 0x4a
	.zero		1
	.zero		1


	//----- nvinfo : EIATTR_EXIT_INSTR_OFFSETS
	.align		4
        /*0058*/ 	.byte	0x04, 0x1c
        /*005a*/ 	.short	(.L_118 - .L_117)


	//   ....[0]....
.L_117:
        /*005c*/ 	.word	0x00000070


	//   ....[1]....
        /*0060*/ 	.word	0x000001f0


	//----- nvinfo : EIATTR_CRS_STACK_SIZE
	.align		4
.L_118:
        /*0064*/ 	.byte	0x04, 0x1e
        /*0066*/ 	.short	(.L_120 - .L_119)
.L_119:
        /*0068*/ 	.word	0x00000000


	//----- nvinfo : EIATTR_CBANK_PARAM_SIZE
	.align		4
.L_120:
        /*006c*/ 	.byte	0x03, 0x19
        /*006e*/ 	.short	0x001c


	//----- nvinfo : EIATTR_PARAM_CBANK
	.align		4
        /*0070*/ 	.byte	0x04, 0x0a
        /*0072*/ 	.short	(.L_122 - .L_121)
	.align		4
.L_121:
        /*0074*/ 	.word	index@(.nv.constant0._Z11arrayDividePfS_S_i)
        /*0078*/ 	.short	0x0380
        /*007a*/ 	.short	0x001c


	//----- nvinfo : EIATTR_SW_WAR
	.align		4
.L_122:
        /*007c*/ 	.byte	0x04, 0x36
        /*007e*/ 	.short	(.L_124 - .L_123)
.L_123:
        /*0080*/ 	.word	0x00000008
.L_124:


//--------------------- .nv.info._Z8diagMultPfS_S_ii --------------------------
	.section	.nv.info._Z8diagMultPfS_S_ii,"",@"SHT_CUDA_INFO"
	.sectionflags	@""
	.align	4


	//----- nvinfo : EIATTR_CUDA_API_VERSION
	.align		4
        /*0000*/ 	.byte	0x04, 0x37
        /*0002*/ 	.short	(.L_126 - .L_125)
.L_125:
        /*0004*/ 	.word	0x00000082


	//----- nvinfo : EIATTR_KPARAM_INFO
	.align		4
.L_126:
        /*0008*/ 	.byte	0x04, 0x17
        /*000a*/ 	.short	(.L_128 - .L_127)
.L_127:
        /*000c*/ 	.word	0x00000000
        /*0010*/ 	.short	0x0004
        /*0012*/ 	.short	0x001c
        /*0014*/ 	.byte	0x00, 0xf0, 0x11, 0x00


	//----- nvinfo : EIATTR_KPARAM_INFO
	.align		4
.L_128:
        /*0018*/ 	.byte	0x04, 0x17
        /*001a*/ 	.short	(.L_130 - .L_129)
.L_129:
        /*001c*/ 	.word	0x00000000
        /*0020*/ 	.short	0x0003
        /*0022*/ 	.short	0x0018
        /*0024*/ 	.byte	0x00, 0xf0, 0x11, 0x00


	//----- nvinfo : EIATTR_KPARAM_INFO
	.align		4
.L_130:
        /*0028*/ 	.byte	0x04, 0x17
        /*002a*/ 	.short	(.L_132 - .L_131)
.L_131:
        /*002c*/ 	.word	0x00000000
        /*0030*/ 	.short	0x0002
        /*0032*/ 	.short	0x0010
        /*0034*/ 	.byte	0x00, 0xf5, 0x21, 0x00


	//----- nvinfo : EIATTR_KPARAM_INFO
	.align		4
.L_132:
        /*0038*/ 	.byte	0x04, 0x17
        /*003a*/ 	.short	(.L_134 - .L_133)
.L_133:
        /*003c*/ 	.word	0x00000000
        /*0040*/ 	.short	0x0001
        /*0042*/ 	.short	0x0008
        /*0044*/ 	.byte	0x00, 0xf5, 0x21, 0x00


	//----- nvinfo : EIATTR_KPARAM_INFO
	.align		4
.L_134:
        /*0048*/ 	.byte	0x04, 0x17
        /*004a*/ 	.short	(.L_136 - .L_135)
.L_135:
        /*004c*/ 	.word	0x00000000
        /*0050*/ 	.short	0x0000
        /*0052*/ 	.short	0x0000
        /*0054*/ 	.byte	0x00, 0xf5, 0x21, 0x00


	//----- nvinfo : EIATTR_SPARSE_MMA_MASK
	.align		4
.L_136:
        /*0058*/ 	.byte	0x03, 0x50
        /*005a*/ 	.short	0x0000


	//----- nvinfo : EIATTR_MAXREG_COUNT
	.align		4
        /*005c*/ 	.byte	0x03, 0x1b
        /*005e*/ 	.short	0x00ff


	//----- nvinfo : EIATTR_MERCURY_ISA_VERSION
	.align		4
        /*0060*/ 	.byte	0x03, 0x5f
        /*0062*/ 	.short	0x0101


	//----- nvinfo : EIATTR_VRC_CTA_INIT_COUNT
	.align		4
        /*0064*/ 	.byte	0x02, 0x4a
	.zero		1
	.zero		1


	//----- nvinfo : EIATTR_EXIT_INSTR_OFFSETS
	.align		4
        /*0068*/ 	.byte	0x04, 0x1c
        /*006a*/ 	.short	(.L_138 - .L_137)


	//   ....[0]....
.L_137:
        /*006c*/ 	.word	0x000000c0


	//   ....[1]....
        /*0070*/ 	.word	0x00000190


	//----- nvinfo : EIATTR_CBANK_PARAM_SIZE
	.align		4
.L_138:
        /*0074*/ 	.byte	0x03, 0x19
        /*0076*/ 	.short	0x0020


	//----- nvinfo : EIATTR_PARAM_CBANK
	.align		4
        /*0078*/ 	.byte	0x04, 0x0a
        /*007a*/ 	.short	(.L_140 - .L_139)
	.align		4
.L_139:
        /*007c*/ 	.word	index@(.nv.constant0._Z8diagMultPfS_S_ii)
        /*0080*/ 	.short	0x0380
        /*0082*/ 	.short	0x0020


	//----- nvinfo : EIATTR_SW_WAR
	.align		4
.L_140:
        /*0084*/ 	.byte	0x04, 0x36
        /*0086*/ 	.short	(.L_142 - .L_141)
.L_141:
        /*0088*/ 	.word	0x00000008
.L_142:


//--------------------- .nv.info._Z8linspacePfffi --------------------------
	.section	.nv.info._Z8linspacePfffi,"",@"SHT_CUDA_INFO"
	.sectionflags	@""
	.align	4


	//----- nvinfo : EIATTR_CUDA_API_VERSION
	.align		4
        /*0000*/ 	.byte	0x04, 0x37
        /*0002*/ 	.short	(.L_144 - .L_143)
.L_143:
        /*0004*/ 	.word	0x00000082


	//----- nvinfo : EIATTR_KPARAM_INFO
	.align		4
.L_144:
        /*0008*/ 	.byte	0x04, 0x17
        /*000a*/ 	.short	(.L_146 - .L_145)
.L_145:
        /*000c*/ 	.word	0x00000000
        /*0010*/ 	.short	0x0003
        /*0012*/ 	.short	0x0010
        /*0014*/ 	.byte	0x00, 0xf0, 0x11, 0x00


	//----- nvinfo : EIATTR_KPARAM_INFO
	.align		4
.L_146:
        /*0018*/ 	.byte	0x04, 0x17
        /*001a*/ 	.short	(.L_148 - .L_147)
.L_147:
        /*001c*/ 	.word	0x00000000
        /*0020*/ 	.short	0x0002
        /*0022*/ 	.short	0x000c
        /*0024*/ 	.byte	0x00, 0xf0, 0x11, 0x00


	//----- nvinfo : EIATTR_KPARAM_INFO
	.align		4
.L_148:
        /*0028*/ 	.byte	0x04, 0x17
        /*002a*/ 	.short	(.L_150 - .L_149)
.L_149:
        /*002c*/ 	.word	0x00000000
        /*0030*/ 	.short	0x0001
        /*0032*/ 	.short	0x0008
        /*0034*/ 	.byte	0x00, 0xf0, 0x11, 0x00


	//----- nvinfo : EIATTR_KPARAM_INFO
	.align		4
.L_150:
        /*0038*/ 	.byte	0x04, 0x17
        /*003a*/ 	.short	(.L_152 - .L_151)
.L_151:
        /*003c*/ 	.word	0x00000000
        /*0040*/ 	.short	0x0000
        /*0042*/ 	.short	0x0000
        /*0044*/ 	.byte	0x00, 0xf5, 0x21, 0x00


	//----- nvinfo : EIATTR_SPARSE_MMA_MASK
	.align		4
.L_152:
        /*0048*/ 	.byte	0x03, 0x50
        /*004a*/ 	.short	0x0000


	//----- nvinfo : EIATTR_MAXREG_COUNT
	.align		4
        /*004c*/ 	.byte	0x03, 0x1b
        /*004e*/ 	.short	0x00ff


	//----- nvinfo : EIATTR_MERCURY_ISA_VERSION
	.align		4
        /*0050*/ 	.byte	0x03, 0x5f
        /*0052*/ 	.short	0x0101


	//----- nvinfo : EIATTR_VRC_CTA_INIT_COUNT
	.align		4
        /*0054*/ 	.byte	0x02, 0x4a
	.zero		1
	.zero		1


	//----- nvinfo : EIATTR_EXIT_INSTR_OFFSETS
	.align		4
        /*0058*/ 	.byte	0x04, 0x1c
        /*005a*/ 	.short	(.L_154 - .L_153)


	//   ....[0]....
.L_153:
        /*005c*/ 	.word	0x00000070


	//   ....[1]....
        /*0060*/ 	.word	0x00000210


	//----- nvinfo : EIATTR_CRS_STACK_SIZE
	.align		4
.L_154:
        /*0064*/ 	.byte	0x04, 0x1e
        /*0066*/ 	.short	(.L_156 - .L_155)
.L_155:
        /*0068*/ 	.word	0x00000000


	//----- nvinfo : EIATTR_CBANK_PARAM_SIZE
	.align		4
.L_156:
        /*006c*/ 	.byte	0x03, 0x19
        /*006e*/ 	.short	0x0014


	//----- nvinfo : EIATTR_PARAM_CBANK
	.align		4
        /*0070*/ 	.byte	0x04, 0x0a
        /*0072*/ 	.short	(.L_158 - .L_157)
	.align		4
.L_157:
        /*0074*/ 	.word	index@(.nv.constant0._Z8linspacePfffi)
        /*0078*/ 	.short	0x0380
        /*007a*/ 	.short	0x0014


	//----- nvinfo : EIATTR_SW_WAR
	.align		4
.L_158:
        /*007c*/ 	.byte	0x04, 0x36
        /*007e*/ 	.short	(.L_160 - .L_159)
.L_159:
        /*0080*/ 	.word	0x00000008
.L_160:


//--------------------- .nv.info._Z5mmultPfS_S_iii --------------------------
	.section	.nv.info._Z5mmultPfS_S_iii,"",@"SHT_CUDA_INFO"
	.sectionflags	@""
	.align	4


	//----- nvinfo : EIATTR_CUDA_API_VERSION
	.align		4
        /*0000*/ 	.byte	0x04, 0x37
        /*0002*/ 	.short	(.L_162 - .L_161)
.L_161:
        /*0004*/ 	.word	0x00000082


	//----- nvinfo : EIATTR_KPARAM_INFO
	.align		4
.L_162:
        /*0008*/ 	.byte	0x04, 0x17
        /*000a*/ 	.short	(.L_164 - .L_163)
.L_163:
        /*000c*/ 	.word	0x00000000
        /*0010*/ 	.short	0x0005
        /*0012*/ 	.short	0x0020
        /*0014*/ 	.byte	0x00, 0xf0, 0x11, 0x00


	//----- nvinfo : EIATTR_KPARAM_INFO
	.align		4
.L_164:
        /*0018*/ 	.byte	0x04, 0x17
        /*001a*/ 	.short	(.L_166 - .L_165)
.L_165:
        /*001c*/ 	.word	0x00000000
        /*0020*/ 	.short	0x0004
        /*0022*/ 	.short	0x001c
        /*0024*/ 	.byte	0x00, 0xf0, 0x11, 0x00


	//----- nvinfo : EIATTR_KPARAM_INFO
	.align		4
.L_166:
        /*0028*/ 	.byte	0x04, 0x17
        /*002a*/ 	.short	(.L_168 - .L_167)
.L_167:
        /*002c*/ 	.word	0x00000000
        /*0030*/ 	.short	0x0003
        /*0032*/ 	.short	0x0018
        /*0034*/ 	.byte	0x00, 0xf0, 0x11, 0x00


	//----- nvinfo : EIATTR_KPARAM_INFO
	.align		4
.L_168:
        /*0038*/ 	.byte	0x04, 0x17
        /*003a*/ 	.short	(.L_170 - .L_169)
.L_169:
        /*003c*/ 	.word	0x00000000
        /*0040*/ 	.short	0x0002
        /*0042*/ 	.short	0x0010
        /*0044*/ 	.byte	0x00, 0xf5, 0x21, 0x00


	//----- nvinfo : EIATTR_KPARAM_INFO
	.align		4
.L_170:
        /*0048*/ 	.byte	0x04, 0x17
        /*004a*/ 	.short	(.L_172 - .L_171)
.L_171:
        /*004c*/ 	.word	0x00000000
        /*0050*/ 	.short	0x0001
        /*0052*/ 	.short	0x0008
        /*0054*/ 	.byte	0x00, 0xf5, 0x21, 0x00


	//----- nvinfo : EIATTR_KPARAM_INFO
	.align		4
.L_172:
        /*0058*/ 	.byte	0x04, 0x17
        /*005a*/ 	.short	(.L_174 - .L_173)
.L_173:
        /*005c*/ 	.word	0x00000000
        /*0060*/ 	.short	0x0000
        /*0062*/ 	.short	0x0000
        /*0064*/ 	.byte	0x00, 0xf5, 0x21, 0x00


	//----- nvinfo : EIATTR_SPARSE_MMA_MASK
	.align		4
.L_174:
        /*0068*/ 	.byte	0x03, 0x50
        /*006a*/ 	.short	0x0000


	//----- nvinfo : EIATTR_MAXREG_COUNT
	.align		4
        /*006c*/ 	.byte	0x03, 0x1b
        /*006e*/ 	.short	0x00ff


	//----- nvinfo : EIATTR_MERCURY_ISA_VERSION
	.align		4
        /*0070*/ 	.byte	0x03, 0x5f
        /*0072*/ 	.short	0x0101


	//----- nvinfo : EIATTR_VRC_CTA_INIT_COUNT
	.align		4
        /*0074*/ 	.byte	0x02, 0x4a
	.zero		1
	.zero		1


	//----- nvinfo : EIATTR_EXIT_INSTR_OFFSETS
	.align		4
        /*0078*/ 	.byte	0x04, 0x1c
        /*007a*/ 	.short	(.L_176 - .L_175)


	//   ....[0]....
.L_175:
        /*007c*/ 	.word	0x000000d0


	//   ....[1]....
        /*0080*/ 	.word	0x00000850


	//----- nvinfo : EIATTR_CBANK_PARAM_SIZE
	.align		4
.L_176:
        /*0084*/ 	.byte	0x03, 0x19
        /*0086*/ 	.short	0x0024


	//----- nvinfo : EIATTR_PARAM_CBANK
	.align		4
        /*0088*/ 	.byte	0x04, 0x0a
        /*008a*/ 	.short	(.L_178 - .L_177)
	.align		4
.L_177:
        /*008c*/ 	.word	index@(.nv.constant0._Z5mmultPfS_S_iii)
        /*0090*/ 	.short	0x0380
        /*0092*/ 	.short	0x0024


	//----- nvinfo : EIATTR_SW_WAR
	.align		4
.L_178:
        /*0094*/ 	.byte	0x04, 0x36
        /*0096*/ 	.short	(.L_180 - .L_179)
.L_179:
        /*0098*/ 	.word	0x00000008
.L_180:


//--------------------- .nv.info._Z9arrayMultPfS_S_i --------------------------
	.section	.nv.info._Z9arrayMultPfS_S_i,"",@"SHT_CUDA_INFO"
	.sectionflags	@""
	.align	4


	//----- nvinfo : EIATTR_CUDA_API_VERSION
	.align		4
        /*0000*/ 	.byte	0x04, 0x37
        /*0002*/ 	.short	(.L_182 - .L_181)
.L_181:
        /*0004*/ 	.word	0x00000082


	//----- nvinfo : EIATTR_KPARAM_INFO
	.align		4
.L_182:
        /*0008*/ 	.byte	0x04, 0x17
        /*000a*/ 	.short	(.L_184 - .L_183)
.L_183:
        /*000c*/ 	.word	0x00000000
        /*0010*/ 	.short	0x0003
        /*0012*/ 	.short	0x0018
        /*0014*/ 	.byte	0x00, 0xf0, 0x11, 0x00


	//----- nvinfo : EIATTR_KPARAM_INFO
	.align		4
.L_184:
        /*0018*/ 	.byte	0x04, 0x17
        /*001a*/ 	.short	(.L_186 - .L_185)
.L_185:
        /*001c*/ 	.word	0x00000000
        /*0020*/ 	.short	0x0002
        /*0022*/ 	.short	0x0010
        /*0024*/ 	.byte	0x00, 0xf5, 0x21, 0x00


	//----- nvinfo : EIATTR_KPARAM_INFO
	.align		4
.L_186:
        /*0028*/ 	.byte	0x04, 0x17
        /*002a*/ 	.short	(.L_188 - .L_187)
.L_187:
        /*002c*/ 	.word	0x00000000
        /*0030*/ 	.short	0x0001
        /*0032*/ 	.short	0x0008
        /*0034*/ 	.byte	0x00, 0xf5, 0x21, 0x00


	//----- nvinfo : EIATTR_KPARAM_INFO
	.align		4
.L_188:
        /*0038*/ 	.byte	0x04, 0x17
        /*003a*/ 	.short	(.L_190 - .L_189)
.L_189:
        /*003c*/ 	.word	0x00000000
        /*0040*/ 	.short	0x0000
        /*0042*/ 	.short	0x0000
        /*0044*/ 	.byte	0x00, 0xf5, 0x21, 0x00


	//----- nvinfo : EIATTR_SPARSE_MMA_MASK
	.align		4
.L_190:
        /*0048*/ 	.byte	0x03, 0x50
        /*004a*/ 	.short	0x0000


	//----- nvinfo : EIATTR_MAXREG_COUNT
	.align		4
        /*004c*/ 	.byte	0x03, 0x1b
        /*004e*/ 	.short	0x00ff


	//----- nvinfo : EIATTR_MERCURY_ISA_VERSION
	.align		4
        /*0050*/ 	.byte	0x03, 0x5f
        /*0052*/ 	.short	0x0101


	//----- nvinfo : EIATTR_VRC_CTA_INIT_COUNT
	.align		4
        /*0054*/ 	.byte	0x02, 0x4a
	.zero		1
	.zero		1


	//----- nvinfo : EIATTR_EXIT_INSTR_OFFSETS
	.align		4
        /*0058*/ 	.byte	0x04, 0x1c
        /*005a*/ 	.short	(.L_192 - .L_191)


	//   ....[0]....
.L_191:
        /*005c*/ 	.word	0x00000070


	//   ....[1]....
        /*0060*/ 	.word	0x00000130


	//----- nvinfo : EIATTR_CBANK_PARAM_SIZE
	.align		4
.L_192:
        /*0064*/ 	.byte	0x03, 0x19
        /*0066*/ 	.short	0x001c


	//----- nvinfo : EIATTR_PARAM_CBANK
	.align		4
        /*0068*/ 	.byte	0x04, 0x0a
        /*006a*/ 	.short	(.L_194 - .L_193)
	.align		4
.L_193:
        /*006c*/ 	.word	index@(.nv.constant0._Z9arrayMultPfS_S_i)
        /*0070*/ 	.short	0x0380
        /*0072*/ 	.short	0x001c


	//----- nvinfo : EIATTR_SW_WAR
	.align		4
.L_194:
        /*0074*/ 	.byte	0x04, 0x36
        /*0076*/ 	.short	(.L_196 - .L_195)
.L_195:
        /*0078*/ 	.word	0x00000008
.L_196:


//--------------------- .nv.callgraph             --------------------------
	.section	.nv.callgraph,"",@"SHT_CUDA_CALLGRAPH"
	.align	4
	.sectionentsize	8
	.align		4
        /*0000*/ 	.word	0x00000000
	.align		4
        /*0004*/ 	.word	0xffffffff
	.align		4
        /*0008*/ 	.word	0x00000000
	.align		4
        /*000c*/ 	.word	0xfffffffe
	.align		4
        /*0010*/ 	.word	0x00000000
	.align		4
        /*0014*/ 	.word	0xfffffffd
	.align		4
        /*0018*/ 	.word	0x00000000
	.align		4
        /*001c*/ 	.word	0xfffffffc


//--------------------- .nv.constant4             --------------------------
	.section	.nv.constant4,"a",@progbits
	.align	8
	.align		8
.nv.constant4:
        /*0000*/ 	.dword	psinh


//--------------------- .nv.constant2._Z11mapFunctionPFffEPfS1_i --------------------------
	.section	.nv.constant2._Z11mapFunctionPFffEPfS1_i,"a",@progbits
	.sectionflags	@""
	.align	4
.nv.constant2._Z11mapFunctionPFffEPfS1_i:
        /*0000*/ 	.byte	0x01, 0x00, 0x00, 0x00, 0x00, 0x00, 0x00, 0x00, 0x50, 0x01, 0x00, 0x00, 0x00, 0x00, 0x00, 0x00


//--------------------- .text._Z11mapFunctionPFffEPfS1_i --------------------------
	.section	.text._Z11mapFunctionPFffEPfS1_i,"ax",@progbits
	.align	128
        .global         _Z11mapFunctionPFffEPfS1_i
        .type           _Z11mapFunctionPFffEPfS1_i,@function
        .size           _Z11mapFunctionPFffEPfS1_i,(.L_x_38 - _Z11mapFunctionPFffEPfS1_i)
        .other          _Z11mapFunctionPFffEPfS1_i,@"STO_CUDA_ENTRY STV_DEFAULT"
_Z11mapFunctionPFffEPfS1_i:
.text._Z11mapFunctionPFffEPfS1_i:
[----:B------:R-:W0:Y:S01]  /*0000*/  LDC R1, c[0x0][0x37c] ;  /* 0x0000df00ff017b82 */ /* 0x000e220000000800 */
[----:B------:R-:W1:Y:S07]  /*0010*/  S2R R3, SR_TID.X ;  /* 0x0000000000037919 */ /* 0x000e6e0000002100 */
[----:B------:R-:W1:Y:S01]  /*0020*/  S2UR UR4, SR_CTAID.X ;  /* 0x00000000000479c3 */ /* 0x000e620000002500 */
[----:B------:R-:W2:Y:S07]  /*0030*/  LDCU UR5, c[0x0][0x398] ;  /* 0x00007300ff0577ac */ /* 0x000eae0008000800 */
[----:B------:R-:W1:Y:S02]  /*0040*/  LDC R2, c[0x0][0x360] ;  /* 0x0000d800ff027b82 */ /* 0x000e640000000800 */
[----:B-1----:R-:W-:-:S05]  /*0050*/  IMAD R2, R2, UR4, R3 ;  /* 0x0000000402027c24 */ /* 0x002fca000f8e0203 */
[----:B--2---:R-:W-:-:S13]  /*0060*/  ISETP.GE.AND P0, PT, R2, UR5, PT ;  /* 0x0000000502007c0c */ /* 0x004fda000bf06270 */
[----:B0-----:R-:W-:Y:S05]  /*0070*/  @P0 EXIT ;  /* 0x000000000000094d */ /* 0x001fea0003800000 */
[----:B------:R-:W0:Y:S01]  /*0080*/  LDC.64 R4, c[0x0][0x388] ;  /* 0x0000e200ff047b82 */ /* 0x000e220000000a00 */
[----:B------:R-:W1:Y:S01]  /*0090*/  LDCU.64 UR36, c[0x0][0x358] ;  /* 0x00006b00ff2477ac */ /* 0x000e620008000a00 */
[----:B0-----:R-:W-:-:S06]  /*00a0*/  IMAD.WIDE R4, R2, 0x4, R4 ;  /* 0x0000000402047825 */ /* 0x001fcc00078e0204 */
[----:B-1----:R0:W5:Y:S01]  /*00b0*/  LDG.E R4, desc[UR36][R4.64] ;  /* 0x0000002404047981 */ /* 0x002162000c1e1900 */
[----:B------:R-:W1:Y:S08]  /*00c0*/  LDC R6, c[0x0][0x380] ;  /* 0x0000e000ff067b82 */ /* 0x000e700000000800 */
[----:B-1----:R-:W1:Y:S01]  /*00d0*/  LDC.64 R6, c[0x2][R6] ;  /* 0x0080000006067b82 */ /* 0x002e620000000a00 */
[----:B------:R-:W-:Y:S01]  /*00e0*/  HFMA2 R21, -RZ, RZ, 0, 0 ;  /* 0x00000000ff157431 */ /* 0x000fe200000001ff */
[----:B0-----:R-:W-:-:S07]  /*00f0*/  MOV R20, 0x110 ;  /* 0x0000011000147802 */ /* 0x001fce0000000f00 */
[----:B-1---5:R-:W-:Y:S05]  /*0100*/  CALL.REL.NOINC R6 `(_Z11mapFunctionPFffEPfS1_i) ;  /* 0xfffffffc06bc7344 */ /* 0x022fea0003c3ffff */
[----:B------:R-:W0:Y:S02]  /*0110*/  LDC.64 R6, c[0x0][0x390] ;  /* 0x0000e400ff067b82 */ /* 0x000e240000000a00 */
[----:B0-----:R-:W-:-:S05]  /*0120*/  IMAD.WIDE R2, R2, 0x4, R6 ;  /* 0x0000000402027825 */ /* 0x001fca00078e0206 */
[----:B------:R-:W-:Y:S01]  /*0130*/  STG.E desc[UR36][R2.64], R4 ;  /* 0x0000000402007986 */ /* 0x000fe2000c101924 */
[----:B------:R-:W-:Y:S05]  /*0140*/  EXIT ;  /* 0x000000000000794d */ /* 0x000fea0003800000 */
        .type           $_Z11mapFunctionPFffEPfS1_i$sinhf,@function
        .size           $_Z11mapFunctionPFffEPfS1_i$sinhf,(.L_x_38 - $_Z11mapFunctionPFffEPfS1_i$sinhf)
$_Z11mapFunctionPFffEPfS1_i$sinhf:
[----:B------:R-:W-:Y:S02]  /*0150*/  IADD3 R1, PT, PT, R1, -0x8, RZ ;  /* 0xfffffff801017810 */ /* 0x000fe40007ffe0ff */
[----:B------:R-:W-:-:S03]  /*0160*/  MOV R3, R4 ;  /* 0x0000000400037202 */ /* 0x000fc60000000f00 */
[----:B------:R0:W-:Y:S02]  /*0170*/  STL [R1], R2 ;  /* 0x0000000201007387 */ /* 0x0001e40000100800 */
[C---:B------:R-:W-:Y:S01]  /*0180*/  FMUL R0, |R3|.reuse, 1.4426950216293334961 ;  /* 0x3fb8aa3b03007820 */ /* 0x040fe20000400200 */
[----:B------:R-:W-:Y:S01]  /*0190*/  HFMA2 R5, -RZ, RZ, 3.4921875, 0 ;  /* 0x42fc0000ff057431 */ /* 0x000fe200000001ff */
[----:B------:R-:W-:Y:S01]  /*01a0*/  MOV R9, 0x363d0ada ;  /* 0x363d0ada00097802 */ /* 0x000fe20000000f00 */
[----:B------:R-:W-:-:S03]  /*01b0*/  FMUL R6, R3, R3 ;  /* 0x0000000303067220 */ /* 0x000fc60000400000 */
[----:B------:R-:W1:Y:S01]  /*01c0*/  FRND.TRUNC R0, R0 ;  /* 0x0000000000007307 */ /* 0x000e62000020d000 */
[----:B------:R-:W-:-:S04]  /*01d0*/  FFMA R9, R6, R9, 0.00019836159481201320887 ;  /* 0x394fff4906097423 */ /* 0x000fc80000000009 */
[----:B------:R-:W-:-:S04]  /*01e0*/  FFMA R9, R6, R9, 0.0083333496004343032837 ;  /* 0x3c08889a06097423 */ /* 0x000fc80000000009 */
[----:B------:R-:W-:-:S04]  /*01f0*/  FFMA R9, R6, R9, 0.16666667163372039795 ;  /* 0x3e2aaaab06097423 */ /* 0x000fc80000000009 */
[----:B------:R-:W-:Y:S01]  /*0200*/  FMUL R6, R6, R9 ;  /* 0x0000000906067220 */ /* 0x000fe20000400000 */
[----:B-1----:R-:W-:Y:S02]  /*0210*/  FSETP.GT.AND P0, PT, |R0|, 126, PT ;  /* 0x42fc00000000780b */ /* 0x002fe40003f04200 */
[----:B------:R-:W-:-:S04]  /*0220*/  LOP3.LUT R5, R5, 0x80000000, R0, 0xb8, !PT ;  /* 0x8000000005057812 */ /* 0x000fc800078eb800 */
[----:B0-----:R-:W-:Y:S02]  /*0230*/  FSEL R2, R5, R0, P0 ;  /* 0x0000000005027208 */ /* 0x001fe40000000000 */
[----:B------:R-:W-:-:S03]  /*0240*/  FSETP.GE.AND P0, PT, |R3|, 1, PT ;  /* 0x3f8000000300780b */ /* 0x000fc60003f06200 */
[----:B------:R-:W-:-:S04]  /*0250*/  FFMA R5, R2, -0.69314718246459960938, |R3| ;  /* 0xbf31721802057823 */ /* 0x000fc80000000403 */
[C---:B------:R-:W-:Y:S01]  /*0260*/  FFMA R5, R2.reuse, 1.9046542121259335545e-09, R5 ;  /* 0x3102e30802057823 */ /* 0x040fe20000000005 */
[----:B------:R-:W-:-:S03]  /*0270*/  FADD R2, R2, 12583037 ;  /* 0x4b40007d02027421 */ /* 0x000fc60000000000 */
[----:B------:R-:W-:Y:S02]  /*0280*/  FMUL R5, R5, 1.4426950216293334961 ;  /* 0x3fb8aa3b05057820 */ /* 0x000fe40000400000 */
[----:B------:R-:W-:-:S04]  /*0290*/  SHF.L.U32 R2, R2, 0x17, RZ ;  /* 0x0000001702027819 */ /* 0x000fc800000006ff */
[----:B------:R-:W0:Y:S02]  /*02a0*/  MUFU.EX2 R5, R5 ;  /* 0x0000000500057308 */ /* 0x000e240000000800 */
[----:B0-----:R-:W-:-:S06]  /*02b0*/  FMUL R0, R2, R5 ;  /* 0x0000000502007220 */ /* 0x001fcc0000400000 */
[----:B------:R-:W0:Y:S02]  /*02c0*/  MUFU.RCP R7, R0 ;  /* 0x0000000000077308 */ /* 0x000e240000001000 */
[----:B0-----:R-:W-:-:S04]  /*02d0*/  FMUL.FTZ R7, R7, -0.125 ;  /* 0xbe00000007077820 */ /* 0x001fc80000410000 */
[----:B------:R-:W-:-:S05]  /*02e0*/  FFMA R2, R0, 2, R7 ;  /* 0x4000000000027823 */ /* 0x000fca0000000007 */
[--C-:B------:R-:W-:Y:S01]  /*02f0*/  LOP3.LUT R4, R2, 0x80000000, R3.reuse, 0xb8, !PT ;  /* 0x8000000002047812 */ /* 0x100fe200078eb803 */
[----:B------:R-:W-:Y:S01]  /*0300*/  @!P0 FFMA R4, R6, R3, R3 ;  /* 0x0000000306048223 */ /* 0x000fe20000000003 */
[----:B------:R0:W2:Y:S02]  /*0310*/  LDL R2, [R1] ;  /* 0x0000000001027983 */ /* 0x0000a40000100800 */
[----:B0-----:R-:W-:Y:S01]  /*0320*/  IADD3 R1, PT, PT, R1, 0x8, RZ ;  /* 0x0000000801017810 */ /* 0x001fe20007ffe0ff */
[----:B--2---:R-:W-:Y:S06]  /*0330*/  RET.REL.NODEC R20 `(_Z11mapFunctionPFffEPfS1_i) ;  /* 0xfffffffc14307950 */ /* 0x004fec0003c3ffff */
.L_x_0:
[----:B------:R-:W-:-:S00]  /*0340*/  BRA `(.L_x_0) ;  /* 0xfffffffc00fc7947 */ /* 0x000fc0000383ffff */
[----:B------:R-:W-:-:S00]  /*0350*/  NOP ;  /* 0x0000000000007918 */ /* 0x000fc00000000000 */
        /* <DEDUP_REMOVED lines=10> */
.L_x_38:


//--------------------- .text._Z6outerpPfS_S_ii   --------------------------
	.section	.text._Z6outerpPfS_S_ii,"ax",@progbits
	.align	128
        .global         _Z6outerpPfS_S_ii
        .type           _Z6outerpPfS_S_ii,@function
        .size           _Z6outerpPfS_S_ii,(.L_x_42 - _Z6outerpPfS_S_ii)
        .other          _Z6outerpPfS_S_ii,@"STO_CUDA_ENTRY STV_DEFAULT"
_Z6outerpPfS_S_ii:
.text._Z6outerpPfS_S_ii:
[----:B------:R-:W-:Y:S01]  /*0000*/  LDC R1, c[0x0][0x37c] ;  /* 0x0000df00ff017b82 */ /* 0x000fe20000000800 */
[----:B------:R-:W0:Y:S07]  /*0010*/  S2R R3, SR_TID.Y ;  /* 0x0000000000037919 */ /* 0x000e2e0000002200 */
[----:B------:R-:W1:Y:S01]  /*0020*/  LDC R9, c[0x0][0x360] ;  /* 0x0000d800ff097b82 */ /* 0x000e620000000800 */
[----:B------:R-:W2:Y:S01]  /*0030*/  LDCU.64 UR6, c[0x0][0x398] ;  /* 0x00007300ff0677ac */ /* 0x000ea20008000a00 */
[----:B------:R-:W1:Y:S06]  /*0040*/  S2R R2, SR_TID.X ;  /* 0x0000000000027919 */ /* 0x000e6c0000002100 */
[----:B------:R-:W0:Y:S08]  /*0050*/  S2UR UR5, SR_CTAID.Y ;  /* 0x00000000000579c3 */ /* 0x000e300000002600 */
[----:B------:R-:W0:Y:S08]  /*0060*/  LDC R0, c[0x0][0x364] ;  /* 0x0000d900ff007b82 */ /* 0x000e300000000800 */
[----:B------:R-:W1:Y:S01]  /*0070*/  S2UR UR4, SR_CTAID.X ;  /* 0x00000000000479c3 */ /* 0x000e620000002500 */
[----:B0-----:R-:W-:-:S05]  /*0080*/  IMAD R0, R0, UR5, R3 ;  /* 0x0000000500007c24 */ /* 0x001fca000f8e0203 */
[----:B--2---:R-:W-:Y:S01]  /*0090*/  ISETP.GE.AND P0, PT, R0, UR7, PT ;  /* 0x0000000700007c0c */ /* 0x004fe2000bf06270 */
[----:B-1----:R-:W-:-:S05]  /*00a0*/  IMAD R9, R9, UR4, R2 ;  /* 0x0000000409097c24 */ /* 0x002fca000f8e0202 */
[----:B------:R-:W-:-:S13]  /*00b0*/  ISETP.GE.OR P0, PT, R9, UR6, P0 ;  /* 0x0000000609007c0c */ /* 0x000fda0008706670 */
[----:B------:R-:W-:Y:S05]  /*00c0*/  @P0 EXIT ;  /* 0x000000000000094d */ /* 0x000fea0003800000 */
[----:B------:R-:W0:Y:S01]  /*00d0*/  LDC.64 R2, c[0x0][0x380] ;  /* 0x0000e000ff027b82 */ /* 0x000e220000000a00 */
[----:B------:R-:W1:Y:S07]  /*00e0*/  LDCU.64 UR4, c[0x0][0x358] ;  /* 0x00006b00ff0477ac */ /* 0x000e6e0008000a00 */
[----:B------:R-:W2:Y:S08]  /*00f0*/  LDC.64 R4, c[0x0][0x388] ;  /* 0x0000e200ff047b82 */ /* 0x000eb00000000a00 */
[----:B------:R-:W3:Y:S01]  /*0100*/  LDC.64 R6, c[0x0][0x390] ;  /* 0x0000e400ff067b82 */ /* 0x000ee20000000a00 */
[----:B0-----:R-:W-:-:S06]  /*0110*/  IMAD.WIDE R2, R9, 0x4, R2 ;  /* 0x0000000409027825 */ /* 0x001fcc00078e0202 */
[----:B-1----:R-:W4:Y:S01]  /*0120*/  LDG.E R2, desc[UR4][R2.64] ;  /* 0x0000000402027981 */ /* 0x002f22000c1e1900 */
[----:B--2---:R-:W-:-:S06]  /*0130*/  IMAD.WIDE.U32 R4, R0, 0x4, R4 ;  /* 0x0000000400047825 */ /* 0x004fcc00078e0004 */
[----:B------:R-:W4:Y:S01]  /*0140*/  LDG.E R5, desc[UR4][R4.64] ;  /* 0x0000000404057981 */ /* 0x000f22000c1e1900 */
[----:B------:R-:W-:-:S04]  /*0150*/  IMAD R9, R9, UR7, R0 ;  /* 0x0000000709097c24 */ /* 0x000fc8000f8e0200 */
[----:B---3--:R-:W-:-:S04]  /*0160*/  IMAD.WIDE R6, R9, 0x4, R6 ;  /* 0x0000000409067825 */ /* 0x008fc800078e0206 */
[----:B----4-:R-:W-:-:S05]  /*0170*/  FMUL R9, R2, R5 ;  /* 0x0000000502097220 */ /* 0x010fca0000400000 */
[----:B------:R-:W-:Y:S01]  /*0180*/  STG.E desc[UR4][R6.64], R9 ;  /* 0x0000000906007986 */ /* 0x000fe2000c101904 */
[----:B------:R-:W-:Y:S05]  /*0190*/  EXIT ;  /* 0x000000000000794d */ /* 0x000fea0003800000 */
.L_x_1:
        /* <DEDUP_REMOVED lines=14> */
.L_x_42:


//--------------------- .text._Z9constMultfPfS_i  --------------------------
	.section	.text._Z9constMultfPfS_i,"ax",@progbits
	.align	128
        .global         _Z9constMultfPfS_i
        .type           _Z9constMultfPfS_i,@function
        .size           _Z9constMultfPfS_i,(.L_x_43 - _Z9constMultfPfS_i)
        .other          _Z9constMultfPfS_i,@"STO_CUDA_ENTRY STV_DEFAULT"
_Z9constMultfPfS_i:
.text._Z9constMultfPfS_i:
[----:B------:R-:W-:Y:S01]  /*0000*/  LDC R1, c[0x0][0x37c] ;  /* 0x0000df00ff017b82 */ /* 0x000fe20000000800 */
[----:B------:R-:W0:Y:S07]  /*0010*/  S2R R0, SR_TID.X ;  /* 0x0000000000007919 */ /* 0x000e2e0000002100 */
[----:B------:R-:W0:Y:S01]  /*0020*/  S2UR UR4, SR_CTAID.X ;  /* 0x00000000000479c3 */ /* 0x000e220000002500 */
[----:B------:R-:W1:Y:S07]  /*0030*/  LDCU UR5, c[0x0][0x398] ;  /* 0x00007300ff0577ac */ /* 0x000e6e0008000800 */
[----:B------:R-:W0:Y:S02]  /*0040*/  LDC R7, c[0x0][0x360] ;  /* 0x0000d800ff077b82 */ /* 0x000e240000000800 */
[----:B0-----:R-:W-:-:S05]  /*0050*/  IMAD R7, R7, UR4, R0 ;  /* 0x0000000407077c24 */ /* 0x001fca000f8e0200 */
[----:B-1----:R-:W-:-:S13]  /*0060*/  ISETP.GE.AND P0, PT, R7, UR5, PT ;  /* 0x0000000507007c0c */ /* 0x002fda000bf06270 */
[----:B------:R-:W-:Y:S05]  /*0070*/  @P0 EXIT ;  /* 0x000000000000094d */ /* 0x000fea0003800000 */
[----:B------:R-:W0:Y:S01]  /*0080*/  LDC.64 R2, c[0x0][0x388] ;  /* 0x0000e200ff027b82 */ /* 0x000e220000000a00 */
[----:B------:R-:W1:Y:S01]  /*0090*/  LDCU.64 UR4, c[0x0][0x358] ;  /* 0x00006b00ff0477ac */ /* 0x000e620008000a00 */
[----:B------:R-:W2:Y:S06]  /*00a0*/  LDCU UR6, c[0x0][0x380] ;  /* 0x00007000ff0677ac */ /* 0x000eac0008000800 */
[----:B------:R-:W3:Y:S01]  /*00b0*/  LDC.64 R4, c[0x0][0x390] ;  /* 0x0000e400ff047b82 */ /* 0x000ee20000000a00 */
[----:B0-----:R-:W-:-:S06]  /*00c0*/  IMAD.WIDE R2, R7, 0x4, R2 ;  /* 0x0000000407027825 */ /* 0x001fcc00078e0202 */
[----:B-1----:R-:W2:Y:S01]  /*00d0*/  LDG.E R2, desc[UR4][R2.64] ;  /* 0x0000000402027981 */ /* 0x002ea2000c1e1900 */
[----:B---3--:R-:W-:-:S04]  /*00e0*/  IMAD.WIDE R4, R7, 0x4, R4 ;  /* 0x0000000407047825 */ /* 0x008fc800078e0204 */
[----:B--2---:R-:W-:-:S05]  /*00f0*/  FMUL R7, R2, UR6 ;  /* 0x0000000602077c20 */ /* 0x004fca0008400000 */
[----:B------:R-:W-:Y:S01]  /*0100*/  STG.E desc[UR4][R4.64], R7 ;  /* 0x0000000704007986 */ /* 0x000fe2000c101904 */
[----:B------:R-:W-:Y:S05]  /*0110*/  EXIT ;  /* 0x000000000000794d */ /* 0x000fea0003800000 */
.L_x_2:
        /* <DEDUP_REMOVED lines=14> */
.L_x_43:


//--------------------- .text._Z11arrayDividePfS_S_i --------------------------
	.section	.text._Z11arrayDividePfS_S_i,"ax",@progbits
	.align	128
        .global         _Z11arrayDividePfS_S_i
        .type           _Z11arrayDividePfS_S_i,@function
        .size           _Z11arrayDividePfS_S_i,(.L_x_39 - _Z11arrayDividePfS_S_i)
        .other          _Z11arrayDividePfS_S_i,@"STO_CUDA_ENTRY STV_DEFAULT"
_Z11arrayDividePfS_S_i:
.text._Z11arrayDividePfS_S_i:
        /* <DEDUP_REMOVED lines=9> */
[----:B------:R-:W1:Y:S07]  /*0090*/  LDCU.64 UR4, c[0x0][0x358] ;  /* 0x00006b00ff0477ac */ /* 0x000e6e0008000a00 */
[----:B------:R-:W2:Y:S01]  /*00a0*/  LDC.64 R4, c[0x0][0x380] ;  /* 0x0000e000ff047b82 */ /* 0x000ea20000000a00 */
[----:B0-----:R-:W-:-:S05]  /*00b0*/  IMAD.WIDE R6, R2, 0x4, R6 ;  /* 0x0000000402067825 */ /* 0x001fca00078e0206 */
[----:B-1----:R-:W3:Y:S01]  /*00c0*/  LDG.E R3, desc[UR4][R6.64] ;  /* 0x0000000406037981 */ /* 0x002ee2000c1e1900 */
[----:B--2---:R-:W-:-:S05]  /*00d0*/  IMAD.WIDE R4, R2, 0x4, R4 ;  /* 0x0000000402047825 */ /* 0x004fca00078e0204 */
[----:B------:R-:W2:Y:S01]  /*00e0*/  LDG.E R0, desc[UR4][R4.64] ;  /* 0x0000000404007981 */ /* 0x000ea2000c1e1900 */
[----:B------:R-:W-:Y:S01]  /*00f0*/  BSSY.RECONVERGENT B0, `(.L_x_3) ;  /* 0x000000c000007945 */ /* 0x000fe20003800200 */
[----:B---3--:R-:W0:Y:S08]  /*0100*/  MUFU.RCP R8, R3 ;  /* 0x0000000300087308 */ /* 0x008e300000001000 */
[----:B--2---:R-:W1:Y:S01]  /*0110*/  FCHK P0, R0, R3 ;  /* 0x0000000300007302 */ /* 0x004e620000000000 */
[----:B0-----:R-:W-:-:S04]  /*0120*/  FFMA R9, -R3, R8, 1 ;  /* 0x3f80000003097423 */ /* 0x001fc80000000108 */
[----:B------:R-:W-:-:S04]  /*0130*/  FFMA R9, R8, R9, R8 ;  /* 0x0000000908097223 */ /* 0x000fc80000000008 */
[----:B------:R-:W-:-:S04]  /*0140*/  FFMA R8, R0, R9, RZ ;  /* 0x0000000900087223 */ /* 0x000fc800000000ff */
[----:B------:R-:W-:-:S04]  /*0150*/  FFMA R10, -R3, R8, R0 ;  /* 0x00000008030a7223 */ /* 0x000fc80000000100 */
[----:B------:R-:W-:Y:S01]  /*0160*/  FFMA R9, R9, R10, R8 ;  /* 0x0000000a09097223 */ /* 0x000fe20000000008 */
[----:B-1----:R-:W-:Y:S06]  /*0170*/  @!P0 BRA `(.L_x_4) ;  /* 0x00000000000c8947 */ /* 0x002fec0003800000 */
[----:B------:R-:W-:-:S07]  /*0180*/  MOV R4, 0x1a0 ;  /* 0x000001a000047802 */ /* 0x000fce0000000f00 */
[----:B------:R-:W-:Y:S05]  /*0190*/  CALL.REL.NOINC `($__internal_0_$__cuda_sm3x_div_rn_noftz_f32_slowpath) ;  /* 0x0000000000187944 */ /* 0x000fea0003c00000 */
[----:B------:R-:W-:-:S07]  /*01a0*/  IMAD.MOV.U32 R9, RZ, RZ, R0 ;  /* 0x000000ffff097224 */ /* 0x000fce00078e0000 */
.L_x_4:
[----:B------:R-:W-:Y:S05]  /*01b0*/  BSYNC.RECONVERGENT B0 ;  /* 0x0000000000007941 */ /* 0x000fea0003800200 */
.L_x_3:
[----:B------:R-:W0:Y:S02]  /*01c0*/  LDC.64 R4, c[0x0][0x390] ;  /* 0x0000e400ff047b82 */ /* 0x000e240000000a00 */
[----:B0-----:R-:W-:-:S05]  /*01d0*/  IMAD.WIDE R2, R2, 0x4, R4 ;  /* 0x0000000402027825 */ /* 0x001fca00078e0204 */
[----:B------:R-:W-:Y:S01]  /*01e0*/  STG.E desc[UR4][R2.64], R9 ;  /* 0x0000000902007986 */ /* 0x000fe2000c101904 */
[----:B------:R-:W-:Y:S05]  /*01f0*/  EXIT ;  /* 0x000000000000794d */ /* 0x000fea0003800000 */
        .weak           $__internal_0_$__cuda_sm3x_div_rn_noftz_f32_slowpath
        .type           $__internal_0_$__cuda_sm3x_div_rn_noftz_f32_slowpath,@function
        .size           $__internal_0_$__cuda_sm3x_div_rn_noftz_f32_slowpath,(.L_x_39 - $__internal_0_$__cuda_sm3x_div_rn_noftz_f32_slowpath)
$__internal_0_$__cuda_sm3x_div_rn_noftz_f32_slowpath:
[--C-:B------:R-:W-:Y:S01]  /*0200*/  SHF.R.U32.HI R6, RZ, 0x17, R3.reuse ;  /* 0x00000017ff067819 */ /* 0x100fe20000011603 */
[----:B------:R-:W-:Y:S01]  /*0210*/  BSSY.RECONVERGENT B1, `(.L_x_5) ;  /* 0x0000064000017945 */ /* 0x000fe20003800200 */
[--C-:B------:R-:W-:Y:S01]  /*0220*/  SHF.R.U32.HI R5, RZ, 0x17, R0.reuse ;  /* 0x00000017ff057819 */ /* 0x100fe20000011600 */
[----:B------:R-:W-:Y:S01]  /*0230*/  IMAD.MOV.U32 R7, RZ, RZ, R0 ;  /* 0x000000ffff077224 */ /* 0x000fe200078e0000 */
[----:B------:R-:W-:Y:S01]  /*0240*/  LOP3.LUT R6, R6, 0xff, RZ, 0xc0, !PT ;  /* 0x000000ff06067812 */ /* 0x000fe200078ec0ff */
[----:B------:R-:W-:Y:S01]  /*0250*/  IMAD.MOV.U32 R8, RZ, RZ, R3 ;  /* 0x000000ffff087224 */ /* 0x000fe200078e0003 */
[----:B------:R-:W-:-:S03]  /*0260*/  LOP3.LUT R5, R5, 0xff, RZ, 0xc0, !PT ;  /* 0x000000ff05057812 */ /* 0x000fc600078ec0ff */
[----:B------:R-:W-:Y:S02]  /*0270*/  VIADD R11, R6, 0xffffffff ;  /* 0xffffffff060b7836 */ /* 0x000fe40000000000 */
[----:B------:R-:W-:-:S03]  /*0280*/  VIADD R10, R5, 0xffffffff ;  /* 0xffffffff050a7836 */ /* 0x000fc60000000000 */
[----:B------:R-:W-:-:S04]  /*0290*/  ISETP.GT.U32.AND P0, PT, R11, 0xfd, PT ;  /* 0x000000fd0b00780c */ /* 0x000fc80003f04070 */
[----:B------:R-:W-:-:S13]  /*02a0*/  ISETP.GT.U32.OR P0, PT, R10, 0xfd, P0 ;  /* 0x000000fd0a00780c */ /* 0x000fda0000704470 */
[----:B------:R-:W-:Y:S01]  /*02b0*/  @!P0 IMAD.MOV.U32 R9, RZ, RZ, RZ ;  /* 0x000000ffff098224 */ /* 0x000fe200078e00ff */
[----:B------:R-:W-:Y:S06]  /*02c0*/  @!P0 BRA `(.L_x_6) ;  /* 0x00000000005c8947 */ /* 0x000fec0003800000 */
[----:B------:R-:W-:Y:S02]  /*02d0*/  FSETP.GTU.FTZ.AND P0, PT, |R0|, +INF , PT ;  /* 0x7f8000000000780b */ /* 0x000fe40003f1c200 */
[----:B------:R-:W-:-:S04]  /*02e0*/  FSETP.GTU.FTZ.AND P1, PT, |R3|, +INF , PT ;  /* 0x7f8000000300780b */ /* 0x000fc80003f3c200 */
[----:B------:R-:W-:-:S13]  /*02f0*/  PLOP3.LUT P0, PT, P0, P1, PT, 0xf8, 0x8f ;  /* 0x00000000008f781c */ /* 0x000fda0000703f70 */
[----:B------:R-:W-:Y:S05]  /*0300*/  @P0 BRA `(.L_x_7) ;  /* 0x00000004004c0947 */ /* 0x000fea0003800000 */
[----:B------:R-:W-:-:S13]  /*0310*/  LOP3.LUT P0, RZ, R8, 0x7fffffff, R7, 0xc8, !PT ;  /* 0x7fffffff08ff7812 */ /* 0x000fda000780c807 */
[----:B------:R-:W-:Y:S05]  /*0320*/  @!P0 BRA `(.L_x_8) ;  /* 0x00000004003c8947 */ /* 0x000fea0003800000 */
[C---:B------:R-:W-:Y:S02]  /*0330*/  FSETP.NEU.FTZ.AND P2, PT, |R0|.reuse, +INF , PT ;  /* 0x7f8000000000780b */ /* 0x040fe40003f5d200 */
[----:B------:R-:W-:Y:S02]  /*0340*/  FSETP.NEU.FTZ.AND P1, PT, |R3|, +INF , PT ;  /* 0x7f8000000300780b */ /* 0x000fe40003f3d200 */
[----:B------:R-:W-:-:S11]  /*0350*/  FSETP.NEU.FTZ.AND P0, PT, |R0|, +INF , PT ;  /* 0x7f8000000000780b */ /* 0x000fd60003f1d200 */
[----:B------:R-:W-:Y:S05]  /*0360*/  @!P1 BRA !P2, `(.L_x_8) ;  /* 0x00000004002c9947 */ /* 0x000fea0005000000 */
[----:B------:R-:W-:-:S04]  /*0370*/  LOP3.LUT P2, RZ, R7, 0x7fffffff, RZ, 0xc0, !PT ;  /* 0x7fffffff07ff7812 */ /* 0x000fc8000784c0ff */
[----:B------:R-:W-:-:S13]  /*0380*/  PLOP3.LUT P1, PT, P1, P2, PT, 0x2f, 0xf2 ;  /* 0x0000000000f2781c */ /* 0x000fda0000f24577 */
[----:B------:R-:W-:Y:S05]  /*0390*/  @P1 BRA `(.L_x_9) ;  /* 0x0000000400181947 */ /* 0x000fea0003800000 */
[----:B------:R-:W-:-:S04]  /*03a0*/  LOP3.LUT P1, RZ, R8, 0x7fffffff, RZ, 0xc0, !PT ;  /* 0x7fffffff08ff7812 */ /* 0x000fc8000782c0ff */
[----:B------:R-:W-:-:S13]  /*03b0*/  PLOP3.LUT P0, PT, P0, P1, PT, 0x2f, 0xf2 ;  /* 0x0000000000f2781c */ /* 0x000fda0000702577 */
[----:B------:R-:W-:Y:S05]  /*03c0*/  @P0 BRA `(.L_x_10) ;  /* 0x0000000400000947 */ /* 0x000fea0003800000 */
[----:B------:R-:W-:Y:S02]  /*03d0*/  ISETP.GE.AND P0, PT, R10, RZ, PT ;  /* 0x000000ff0a00720c */ /* 0x000fe40003f06270 */
[----:B------:R-:W-:-:S11]  /*03e0*/  ISETP.GE.AND P1, PT, R11, RZ, PT ;  /* 0x000000ff0b00720c */ /* 0x000fd60003f26270 */
[----:B------:R-:W-:Y:S02]  /*03f0*/  @P0 IMAD.MOV.U32 R9, RZ, RZ, RZ ;  /* 0x000000ffff090224 */ /* 0x000fe400078e00ff */
[----:B------:R-:W-:Y:S01]  /*0400*/  @!P0 FFMA R7, R0, 1.84467440737095516160e+19, RZ ;  /* 0x5f80000000078823 */ /* 0x000fe200000000ff */
[----:B------:R-:W-:Y:S02]  /*0410*/  @!P0 IMAD.MOV.U32 R9, RZ, RZ, -0x40 ;  /* 0xffffffc0ff098424 */ /* 0x000fe400078e00ff */
[----:B------:R-:W-:Y:S02]  /*0420*/  @!P1 FFMA R8, R3, 1.84467440737095516160e+19, RZ ;  /* 0x5f80000003089823 */ /* 0x000fe400000000ff */
[----:B------:R-:W-:-:S07]  /*0430*/  @!P1 VIADD R9, R9, 0x40 ;  /* 0x0000004009099836 */ /* 0x000fce0000000000 */
.L_x_6:
[----:B------:R-:W-:Y:S01]  /*0440*/  LEA R3, R6, 0xc0800000, 0x17 ;  /* 0xc080000006037811 */ /* 0x000fe200078eb8ff */
[----:B------:R-:W-:Y:S01]  /*0450*/  VIADD R5, R5, 0xffffff81 ;  /* 0xffffff8105057836 */ /* 0x000fe20000000000 */
[----:B------:R-:W-:Y:S03]  /*0460*/  BSSY.RECONVERGENT B2, `(.L_x_11) ;  /* 0x0000035000027945 */ /* 0x000fe60003800200 */
[----:B------:R-:W-:Y:S01]  /*0470*/  IMAD.IADD R3, R8, 0x1, -R3 ;  /* 0x0000000108037824 */ /* 0x000fe200078e0a03 */
[C---:B------:R-:W-:Y:S01]  /*0480*/  IADD3 R6, PT, PT, R5.reuse, 0x7f, -R6 ;  /* 0x0000007f05067810 */ /* 0x040fe20007ffe806 */
[----:B------:R-:W-:Y:S02]  /*0490*/  IMAD R0, R5, -0x800000, R7 ;  /* 0xff80000005007824 */ /* 0x000fe400078e0207 */
[----:B------:R-:W0:Y:S01]  /*04a0*/  MUFU.RCP R8, R3 ;  /* 0x0000000300087308 */ /* 0x000e220000001000 */
[----:B------:R-:W-:Y:S01]  /*04b0*/  FADD.FTZ R11, -R3, -RZ ;  /* 0x800000ff030b7221 */ /* 0x000fe20000010100 */
[----:B------:R-:W-:-:S03]  /*04c0*/  IMAD.IADD R6, R6, 0x1, R9 ;  /* 0x0000000106067824 */ /* 0x000fc600078e0209 */
[----:B0-----:R-:W-:-:S04]  /*04d0*/  FFMA R13, R8, R11, 1 ;  /* 0x3f800000080d7423 */ /* 0x001fc8000000000b */
[----:B------:R-:W-:-:S04]  /*04e0*/  FFMA R10, R8, R13, R8 ;  /* 0x0000000d080a7223 */ /* 0x000fc80000000008 */
[----:B------:R-:W-:-:S04]  /*04f0*/  FFMA R7, R0, R10, RZ ;  /* 0x0000000a00077223 */ /* 0x000fc800000000ff */
[----:B------:R-:W-:-:S04]  /*0500*/  FFMA R8, R11, R7, R0 ;  /* 0x000000070b087223 */ /* 0x000fc80000000000 */
[----:B------:R-:W-:-:S04]  /*0510*/  FFMA R7, R10, R8, R7 ;  /* 0x000000080a077223 */ /* 0x000fc80000000007 */
[----:B------:R-:W-:-:S04]  /*0520*/  FFMA R8, R11, R7, R0 ;  /* 0x000000070b087223 */ /* 0x000fc80000000000 */
[----:B------:R-:W-:-:S05]  /*0530*/  FFMA R0, R10, R8, R7 ;  /* 0x000000080a007223 */ /* 0x000fca0000000007 */
[----:B------:R-:W-:-:S04]  /*0540*/  SHF.R.U32.HI R3, RZ, 0x17, R0 ;  /* 0x00000017ff037819 */ /* 0x000fc80000011600 */
[----:B------:R-:W-:-:S05]  /*0550*/  LOP3.LUT R3, R3, 0xff, RZ, 0xc0, !PT ;  /* 0x000000ff03037812 */ /* 0x000fca00078ec0ff */
[----:B------:R-:W-:-:S04]  /*0560*/  IMAD.IADD R9, R3, 0x1, R6 ;  /* 0x0000000103097824 */ /* 0x000fc800078e0206 */
[----:B------:R-:W-:-:S05]  /*0570*/  VIADD R3, R9, 0xffffffff ;  /* 0xffffffff09037836 */ /* 0x000fca0000000000 */
[----:B------:R-:W-:-:S13]  /*0580*/  ISETP.GE.U32.AND P0, PT, R3, 0xfe, PT ;  /* 0x000000fe0300780c */ /* 0x000fda0003f06070 */
[----:B------:R-:W-:Y:S05]  /*0590*/  @!P0 BRA `(.L_x_12) ;  /* 0x0000000000808947 */ /* 0x000fea0003800000 */
[----:B------:R-:W-:-:S13]  /*05a0*/  ISETP.GT.AND P0, PT, R9, 0xfe, PT ;  /* 0x000000fe0900780c */ /* 0x000fda0003f04270 */
[----:B------:R-:W-:Y:S05]  /*05b0*/  @P0 BRA `(.L_x_13) ;  /* 0x00000000006c0947 */ /* 0x000fea0003800000 */
[----:B------:R-:W-:-:S13]  /*05c0*/  ISETP.GE.AND P0, PT, R9, 0x1, PT ;  /* 0x000000010900780c */ /* 0x000fda0003f06270 */
[----:B------:R-:W-:Y:S05]  /*05d0*/  @P0 BRA `(.L_x_14) ;  /* 0x0000000000740947 */ /* 0x000fea0003800000 */
[----:B------:R-:W-:Y:S02]  /*05e0*/  ISETP.GE.AND P0, PT, R9, -0x18, PT ;  /* 0xffffffe80900780c */ /* 0x000fe40003f06270 */
[----:B------:R-:W-:-:S11]  /*05f0*/  LOP3.LUT R0, R0, 0x80000000, RZ, 0xc0, !PT ;  /* 0x8000000000007812 */ /* 0x000fd600078ec0ff */
[----:B------:R-:W-:Y:S05]  /*0600*/  @!P0 BRA `(.L_x_14) ;  /* 0x0000000000688947 */ /* 0x000fea0003800000 */
[CCC-:B------:R-:W-:Y:S01]  /*0610*/  FFMA.RZ R3, R10.reuse, R8.reuse, R7.reuse ;  /* 0x000000080a037223 */ /* 0x1c0fe2000000c007 */
[CCC-:B------:R-:W-:Y:S01]  /*0620*/  FFMA.RM R6, R10.reuse, R8.reuse, R7.reuse ;  /* 0x000000080a067223 */ /* 0x1c0fe20000004007 */
[C---:B------:R-:W-:Y:S02]  /*0630*/  ISETP.NE.AND P2, PT, R9.reuse, RZ, PT ;  /* 0x000000ff0900720c */ /* 0x040fe40003f45270 */
[----:B------:R-:W-:Y:S02]  /*0640*/  ISETP.NE.AND P1, PT, R9, RZ, PT ;  /* 0x000000ff0900720c */ /* 0x000fe40003f25270 */
[----:B------:R-:W-:Y:S01]  /*0650*/  LOP3.LUT R5, R3, 0x7fffff, RZ, 0xc0, !PT ;  /* 0x007fffff03057812 */ /* 0x000fe200078ec0ff */
[----:B------:R-:W-:Y:S01]  /*0660*/  FFMA.RP R3, R10, R8, R7 ;  /* 0x000000080a037223 */ /* 0x000fe20000008007 */
[----:B------:R-:W-:Y:S02]  /*0670*/  VIADD R8, R9, 0x20 ;  /* 0x0000002009087836 */ /* 0x000fe40000000000 */
[----:B------:R-:W-:Y:S01]  /*0680*/  LOP3.LUT R5, R5, 0x800000, RZ, 0xfc, !PT ;  /* 0x0080000005057812 */ /* 0x000fe200078efcff */
[----:B------:R-:W-:Y:S01]  /*0690*/  IMAD.MOV R7, RZ, RZ, -R9 ;  /* 0x000000ffff077224 */ /* 0x000fe200078e0a09 */
[----:B------:R-:W-:-:S02]  /*06a0*/  FSETP.NEU.FTZ.AND P0, PT, R3, R6, PT ;  /* 0x000000060300720b */ /* 0x000fc40003f1d000 */
[----:B------:R-:W-:Y:S02]  /*06b0*/  SHF.L.U32 R8, R5, R8, RZ ;  /* 0x0000000805087219 */ /* 0x000fe400000006ff */
[----:B------:R-:W-:Y:S02]  /*06c0*/  SEL R6, R7, RZ, P2 ;  /* 0x000000ff07067207 */ /* 0x000fe40001000000 */
[----:B------:R-:W-:Y:S02]  /*06d0*/  ISETP.NE.AND P1, PT, R8, RZ, P1 ;  /* 0x000000ff0800720c */ /* 0x000fe40000f25270 */
[----:B------:R-:W-:Y:S02]  /*06e0*/  SHF.R.U32.HI R6, RZ, R6, R5 ;  /* 0x00000006ff067219 */ /* 0x000fe40000011605 */
[----:B------:R-:W-:Y:S02]  /*06f0*/  PLOP3.LUT P0, PT, P0, P1, PT, 0xf8, 0x8f ;  /* 0x00000000008f781c */ /* 0x000fe40000703f70 */
[----:B------:R-:W-:-:S02]  /*0700*/  SHF.R.U32.HI R8, RZ, 0x1, R6 ;  /* 0x00000001ff087819 */ /* 0x000fc40000011606 */
[----:B------:R-:W-:-:S04]  /*0710*/  SEL R3, RZ, 0x1, !P0 ;  /* 0x00000001ff037807 */ /* 0x000fc80004000000 */
[----:B------:R-:W-:-:S04]  /*0720*/  LOP3.LUT R3, R3, 0x1, R8, 0xf8, !PT ;  /* 0x0000000103037812 */ /* 0x000fc800078ef808 */
[----:B------:R-:W-:-:S05]  /*0730*/  LOP3.LUT R3, R3, R6, RZ, 0xc0, !PT ;  /* 0x0000000603037212 */ /* 0x000fca00078ec0ff */
[----:B------:R-:W-:-:S05]  /*0740*/  IMAD.IADD R3, R8, 0x1, R3 ;  /* 0x0000000108037824 */ /* 0x000fca00078e0203 */
[----:B------:R-:W-:Y:S01]  /*0750*/  LOP3.LUT R0, R3, R0, RZ, 0xfc, !PT ;  /* 0x0000000003007212 */ /* 0x000fe200078efcff */
[----:B------:R-:W-:Y:S06]  /*0760*/  BRA `(.L_x_14) ;  /* 0x0000000000107947 */ /* 0x000fec0003800000 */
.L_x_13:
[----:B------:R-:W-:-:S04]  /*0770*/  LOP3.LUT R0, R0, 0x80000000, RZ, 0xc0, !PT ;  /* 0x8000000000007812 */ /* 0x000fc800078ec0ff */
[----:B------:R-:W-:Y:S01]  /*0780*/  LOP3.LUT R0, R0, 0x7f800000, RZ, 0xfc, !PT ;  /* 0x7f80000000007812 */ /* 0x000fe200078efcff */
[----:B------:R-:W-:Y:S06]  /*0790*/  BRA `(.L_x_14) ;  /* 0x0000000000047947 */ /* 0x000fec0003800000 */
.L_x_12:
[----:B------:R-:W-:-:S07]  /*07a0*/  IMAD R0, R6, 0x800000, R0 ;  /* 0x0080000006007824 */ /* 0x000fce00078e0200 */
.L_x_14:
[----:B------:R-:W-:Y:S05]  /*07b0*/  BSYNC.RECONVERGENT B2 ;  /* 0x0000000000027941 */ /* 0x000fea0003800200 */
.L_x_11:
[----:B------:R-:W-:Y:S05]  /*07c0*/  BRA `(.L_x_15) ;  /* 0x0000000000207947 */ /* 0x000fea0003800000 */
.L_x_10:
[----:B------:R-:W-:-:S04]  /*07d0*/  LOP3.LUT R0, R8, 0x80000000, R7, 0x48, !PT ;  /* 0x8000000008007812 */ /* 0x000fc800078e4807 */
[----:B------:R-:W-:Y:S01]  /*07e0*/  LOP3.LUT R0, R0, 0x7f800000, RZ, 0xfc, !PT ;  /* 0x7f80000000007812 */ /* 0x000fe200078efcff */
[----:B------:R-:W-:Y:S06]  /*07f0*/  BRA `(.L_x_15) ;  /* 0x0000000000147947 */ /* 0x000fec0003800000 */
.L_x_9:
[----:B------:R-:W-:Y:S01]  /*0800*/  LOP3.LUT R0, R8, 0x80000000, R7, 0x48, !PT ;  /* 0x8000000008007812 */ /* 0x000fe200078e4807 */
[----:B------:R-:W-:Y:S06]  /*0810*/  BRA `(.L_x_15) ;  /* 0x00000000000c7947 */ /* 0x000fec0003800000 */
.L_x_8:
[----:B------:R-:W0:Y:S01]  /*0820*/  MUFU.RSQ R0, -QNAN ;  /* 0xffc0000000007908 */ /* 0x000e220000001400 */
[----:B------:R-:W-:Y:S05]  /*0830*/  BRA `(.L_x_15) ;  /* 0x0000000000047947 */ /* 0x000fea0003800000 */
.L_x_7:
[----:B------:R-:W-:-:S07]  /*0840*/  FADD.FTZ R0, R0, R3 ;  /* 0x0000000300007221 */ /* 0x000fce0000010000 */
.L_x_15:
[----:B------:R-:W-:Y:S05]  /*0850*/  BSYNC.RECONVERGENT B1 ;  /* 0x0000000000017941 */ /* 0x000fea0003800200 */
.L_x_5:
[----:B------:R-:W-:-:S04]  /*0860*/  IMAD.MOV.U32 R5, RZ, RZ, 0x0 ;  /* 0x00000000ff057424 */ /* 0x000fc800078e00ff */
[----:B0-----:R-:W-:Y:S05]  /*0870*/  RET.REL.NODEC R4 `(_Z11arrayDividePfS_S_i) ;  /* 0xfffffff404e07950 */ /* 0x001fea0003c3ffff */
.L_x_16:
        /* <DEDUP_REMOVED lines=16> */
.L_x_39:


//--------------------- .text._Z8diagMultPfS_S_ii --------------------------
	.section	.text._Z8diagMultPfS_S_ii,"ax",@progbits
	.align	128
        .global         _Z8diagMultPfS_S_ii
        .type           _Z8diagMultPfS_S_ii,@function
        .size           _Z8diagMultPfS_S_ii,(.L_x_45 - _Z8diagMultPfS_S_ii)
        .other          _Z8diagMultPfS_S_ii,@"STO_CUDA_ENTRY STV_DEFAULT"
_Z8diagMultPfS_S_ii:
.text._Z8diagMultPfS_S_ii:
        /* <DEDUP_REMOVED lines=14> */
[----:B------:R-:W1:Y:S01]  /*00e0*/  LDCU.64 UR4, c[0x0][0x358] ;  /* 0x00006b00ff0477ac */ /* 0x000e620008000a00 */
[----:B------:R-:W-:-:S06]  /*00f0*/  IMAD R9, R7, UR7, R0 ;  /* 0x0000000707097c24 */ /* 0x000fcc000f8e0200 */
[----:B------:R-:W2:Y:S01]  /*0100*/  LDC.64 R4, c[0x0][0x388] ;  /* 0x0000e200ff047b82 */ /* 0x000ea20000000a00 */
[----:B0-----:R-:W-:-:S07]  /*0110*/  IMAD.WIDE R2, R7, 0x4, R2 ;  /* 0x0000000407027825 */ /* 0x001fce00078e0202 */
[----:B------:R-:W0:Y:S01]  /*0120*/  LDC.64 R6, c[0x0][0x390] ;  /* 0x0000e400ff067b82 */ /* 0x000e220000000a00 */
[----:B-1----:R-:W3:Y:S01]  /*0130*/  LDG.E R2, desc[UR4][R2.64] ;  /* 0x0000000402027981 */ /* 0x002ee2000c1e1900 */
[----:B--2---:R-:W-:-:S06]  /*0140*/  IMAD.WIDE R4, R9, 0x4, R4 ;  /* 0x0000000409047825 */ /* 0x004fcc00078e0204 */
[----:B------:R-:W3:Y:S01]  /*0150*/  LDG.E R5, desc[UR4][R4.64] ;  /* 0x0000000404057981 */ /* 0x000ee2000c1e1900 */
[----:B0-----:R-:W-:-:S04]  /*0160*/  IMAD.WIDE R6, R9, 0x4, R6 ;  /* 0x0000000409067825 */ /* 0x001fc800078e0206 */
[----:B---3--:R-:W-:-:S05]  /*0170*/  FMUL R9, R2, R5 ;  /* 0x0000000502097220 */ /* 0x008fca0000400000 */
[----:B------:R-:W-:Y:S01]  /*0180*/  STG.E desc[UR4][R6.64], R9 ;  /* 0x0000000906007986 */ /* 0x000fe2000c101904 */
[----:B------:R-:W-:Y:S05]  /*0190*/  EXIT ;  /* 0x000000000000794d */ /* 0x000fea0003800000 */
.L_x_17:
        /* <DEDUP_REMOVED lines=14> */
.L_x_45:


//--------------------- .text._Z8linspacePfffi    --------------------------
	.section	.text._Z8linspacePfffi,"ax",@progbits
	.align	128
        .global         _Z8linspacePfffi
        .type           _Z8linspacePfffi,@function
        .size           _Z8linspacePfffi,(.L_x_40 - _Z8linspacePfffi)
        .other          _Z8linspacePfffi,@"STO_CUDA_ENTRY STV_DEFAULT"
_Z8linspacePfffi:
.text._Z8linspacePfffi:
        /* <DEDUP_REMOVED lines=9> */
[----:B------:R-:W-:Y:S01]  /*0090*/  UIADD3 UR4, UPT, UPT, UR4, -0x1, URZ ;  /* 0xffffffff04047890 */ /* 0x000fe2000fffe0ff */
[----:B------:R-:W-:Y:S01]  /*00a0*/  I2FP.F32.S32 R0, R2 ;  /* 0x0000000200007245 */ /* 0x000fe20000201400 */
[----:B------:R-:W-:Y:S04]  /*00b0*/  BSSY.RECONVERGENT B0, `(.L_x_18) ;  /* 0x0000010000007945 */ /* 0x000fe80003800200 */
[----:B------:R-:W-:-:S04]  /*00c0*/  I2FP.F32.S32 R5, UR4 ;  /* 0x0000000400057c45 */ /* 0x000fc80008201400 */
[----:B------:R-:W1:Y:S01]  /*00d0*/  MUFU.RCP R4, R5 ;  /* 0x0000000500047308 */ /* 0x000e620000001000 */
[----:B------:R-:W2:Y:S01]  /*00e0*/  LDCU.64 UR4, c[0x0][0x358] ;  /* 0x00006b00ff0477ac */ /* 0x000ea20008000a00 */
[----:B0-----:R-:W-:-:S04]  /*00f0*/  FADD R3, R7, -R6 ;  /* 0x8000000607037221 */ /* 0x001fc80000000000 */
[----:B------:R-:W-:Y:S01]  /*0100*/  FMUL R0, R0, R3 ;  /* 0x0000000300007220 */ /* 0x000fe20000400000 */
[----:B-1----:R-:W-:-:S03]  /*0110*/  FFMA R7, -R5, R4, 1 ;  /* 0x3f80000005077423 */ /* 0x002fc60000000104 */
[----:B------:R-:W0:Y:S01]  /*0120*/  FCHK P0, R0, R5 ;  /* 0x0000000500007302 */ /* 0x000e220000000000 */
[----:B------:R-:W-:-:S04]  /*0130*/  FFMA R7, R4, R7, R4 ;  /* 0x0000000704077223 */ /* 0x000fc80000000004 */
[----:B------:R-:W-:-:S04]  /*0140*/  FFMA R4, R0, R7, RZ ;  /* 0x0000000700047223 */ /* 0x000fc800000000ff */
[----:B------:R-:W-:-:S04]  /*0150*/  FFMA R3, -R5, R4, R0 ;  /* 0x0000000405037223 */ /* 0x000fc80000000100 */
[----:B------:R-:W-:Y:S01]  /*0160*/  FFMA R7, R7, R3, R4 ;  /* 0x0000000307077223 */ /* 0x000fe20000000004 */
[----:B0-2---:R-:W-:Y:S06]  /*0170*/  @!P0 BRA `(.L_x_19) ;  /* 0x00000000000c8947 */ /* 0x005fec0003800000 */
[----:B------:R-:W-:-:S07]  /*0180*/  MOV R4, 0x1a0 ;  /* 0x000001a000047802 */ /* 0x000fce0000000f00 */
[----:B------:R-:W-:Y:S05]  /*0190*/  CALL.REL.NOINC `($__internal_1_$__cuda_sm3x_div_rn_noftz_f32_slowpath) ;  /* 0x0000000000207944 */ /* 0x000fea0003c00000 */
[----:B------:R-:W-:-:S07]  /*01a0*/  IMAD.MOV.U32 R7, RZ, RZ, R0 ;  /* 0x000000ffff077224 */ /* 0x000fce00078e0000 */
.L_x_19:
[----:B------:R-:W-:Y:S05]  /*01b0*/  BSYNC.RECONVERGENT B0 ;  /* 0x0000000000007941 */ /* 0x000fea0003800200 */
.L_x_18:
[----:B------:R-:W0:Y:S01]  /*01c0*/  LDC.64 R4, c[0x0][0x380] ;  /* 0x0000e000ff047b82 */ /* 0x000e220000000a00 */
[----:B------:R-:W1:Y:S02]  /*01d0*/  LDCU UR6, c[0x0][0x388] ;  /* 0x00007100ff0677ac */ /* 0x000e640008000800 */
[----:B-1----:R-:W-:Y:S01]  /*01e0*/  FADD R7, R7, UR6 ;  /* 0x0000000607077e21 */ /* 0x002fe20008000000 */
[----:B0-----:R-:W-:-:S05]  /*01f0*/  IMAD.WIDE R2, R2, 0x4, R4 ;  /* 0x0000000402027825 */ /* 0x001fca00078e0204 */
[----:B------:R-:W-:Y:S01]  /*0200*/  STG.E desc[UR4][R2.64], R7 ;  /* 0x0000000702007986 */ /* 0x000fe2000c101904 */
[----:B------:R-:W-:Y:S05]  /*0210*/  EXIT ;  /* 0x000000000000794d */ /* 0x000fea0003800000 */
        .weak           $__internal_1_$__cuda_sm3x_div_rn_noftz_f32_slowpath
        .type           $__internal_1_$__cuda_sm3x_div_rn_noftz_f32_slowpath,@function
        .size           $__internal_1_$__cuda_sm3x_div_rn_noftz_f32_slowpath,(.L_x_40 - $__internal_1_$__cuda_sm3x_div_rn_noftz_f32_slowpath)
$__internal_1_$__cuda_sm3x_div_rn_noftz_f32_slowpath:
[----:B------:R-:W-:Y:S01]  /*0220*/  SHF.R.U32.HI R6, RZ, 0x17, R5 ;  /* 0x00000017ff067819 */ /* 0x000fe20000011605 */
[----:B------:R-:W-:Y:S01]  /*0230*/  BSSY.RECONVERGENT B1, `(.L_x_20) ;  /* 0x0000064000017945 */ /* 0x000fe20003800200 */
[--C-:B------:R-:W-:Y:S01]  /*0240*/  SHF.R.U32.HI R3, RZ, 0x17, R0.reuse ;  /* 0x00000017ff037819 */ /* 0x100fe20000011600 */
[----:B------:R-:W-:Y:S01]  /*0250*/  IMAD.MOV.U32 R8, RZ, RZ, R0 ;  /* 0x000000ffff087224 */ /* 0x000fe200078e0000 */
[----:B------:R-:W-:Y:S02]  /*0260*/  LOP3.LUT R7, R6, 0xff, RZ, 0xc0, !PT ;  /* 0x000000ff06077812 */ /* 0x000fe400078ec0ff */
[----:B------:R-:W-:-:S03]  /*0270*/  LOP3.LUT R6, R3, 0xff, RZ, 0xc0, !PT ;  /* 0x000000ff03067812 */ /* 0x000fc600078ec0ff */
[----:B------:R-:W-:Y:S02]  /*0280*/  VIADD R11, R7, 0xffffffff ;  /* 0xffffffff070b7836 */ /* 0x000fe40000000000 */
[----:B------:R-:W-:-:S03]  /*0290*/  VIADD R10, R6, 0xffffffff ;  /* 0xffffffff060a7836 */ /* 0x000fc60000000000 */
[----:B------:R-:W-:-:S04]  /*02a0*/  ISETP.GT.U32.AND P0, PT, R11, 0xfd, PT ;  /* 0x000000fd0b00780c */ /* 0x000fc80003f04070 */
[----:B------:R-:W-:-:S13]  /*02b0*/  ISETP.GT.U32.OR P0, PT, R10, 0xfd, P0 ;  /* 0x000000fd0a00780c */ /* 0x000fda0000704470 */
[----:B------:R-:W-:Y:S01]  /*02c0*/  @!P0 IMAD.MOV.U32 R9, RZ, RZ, RZ ;  /* 0x000000ffff098224 */ /* 0x000fe200078e00ff */
[----:B------:R-:W-:Y:S06]  /*02d0*/  @!P0 BRA `(.L_x_21) ;  /* 0x0000000000608947 */ /* 0x000fec0003800000 */
[----:B------:R-:W-:Y:S01]  /*02e0*/  FSETP.GTU.FTZ.AND P0, PT, |R0|, +INF , PT ;  /* 0x7f8000000000780b */ /* 0x000fe20003f1c200 */
[----:B------:R-:W-:Y:S01]  /*02f0*/  IMAD.MOV.U32 R3, RZ, RZ, R5 ;  /* 0x000000ffff037224 */ /* 0x000fe200078e0005 */
        /* <DEDUP_REMOVED lines=22> */
.L_x_21:
[----:B------:R-:W-:Y:S01]  /*0460*/  LEA R0, R7, 0xc0800000, 0x17 ;  /* 0xc080000007007811 */ /* 0x000fe200078eb8ff */
[----:B------:R-:W-:Y:S01]  /*0470*/  VIADD R6, R6, 0xffffff81 ;  /* 0xffffff8106067836 */ /* 0x000fe20000000000 */
[----:B------:R-:W-:Y:S03]  /*0480*/  BSSY.RECONVERGENT B2, `(.L_x_26) ;  /* 0x0000035000027945 */ /* 0x000fe60003800200 */
[----:B------:R-:W-:Y:S02]  /*0490*/  IMAD.IADD R5, R5, 0x1, -R0 ;  /* 0x0000000105057824 */ /* 0x000fe400078e0a00 */
[C---:B------:R-:W-:Y:S01]  /*04a0*/  IMAD R0, R6.reuse, -0x800000, R8 ;  /* 0xff80000006007824 */ /* 0x040fe200078e0208 */
[----:B------:R-:W-:Y:S01]  /*04b0*/  IADD3 R6, PT, PT, R6, 0x7f, -R7 ;  /* 0x0000007f06067810 */ /* 0x000fe20007ffe807 */
[----:B------:R-:W0:Y:S01]  /*04c0*/  MUFU.RCP R3, R5 ;  /* 0x0000000500037308 */ /* 0x000e220000001000 */
[----:B------:R-:W-:-:S03]  /*04d0*/  FADD.FTZ R11, -R5, -RZ ;  /* 0x800000ff050b7221 */ /* 0x000fc60000010100 */
[----:B------:R-:W-:Y:S02]  /*04e0*/  IMAD.IADD R6, R6, 0x1, R9 ;  /* 0x0000000106067824 */ /* 0x000fe400078e0209 */
        /* <DEDUP_REMOVED lines=42> */
.L_x_28:
[----:B------:R-:W-:-:S04]  /*0790*/  LOP3.LUT R0, R0, 0x80000000, RZ, 0xc0, !PT ;  /* 0x8000000000007812 */ /* 0x000fc800078ec0ff */
[----:B------:R-:W-:Y:S01]  /*07a0*/  LOP3.LUT R0, R0, 0x7f800000, RZ, 0xfc, !PT ;  /* 0x7f80000000007812 */ /* 0x000fe200078efcff */
[----:B------:R-:W-:Y:S06]  /*07b0*/  BRA `(.L_x_29) ;  /* 0x0000000000047947 */ /* 0x000fec0003800000 */
.L_x_27:
[----:B------:R-:W-:-:S07]  /*07c0*/  IMAD R0, R6, 0x800000, R0 ;  /* 0x0080000006007824 */ /* 0x000fce00078e0200 */
.L_x_29:
[----:B------:R-:W-:Y:S05]  /*07d0*/  BSYNC.RECONVERGENT B2 ;  /* 0x0000000000027941 */ /* 0x000fea0003800200 */
.L_x_26:
[----:B------:R-:W-:Y:S05]  /*07e0*/  BRA `(.L_x_30) ;  /* 0x0000000000207947 */ /* 0x000fea0003800000 */
.L_x_25:
[----:B------:R-:W-:-:S04]  /*07f0*/  LOP3.LUT R0, R5, 0x80000000, R8, 0x48, !PT ;  /* 0x8000000005007812 */ /* 0x000fc800078e4808 */
[----:B------:R-:W-:Y:S01]  /*0800*/  LOP3.LUT R0, R0, 0x7f800000, RZ, 0xfc, !PT ;  /* 0x7f80000000007812 */ /* 0x000fe200078efcff */
[----:B------:R-:W-:Y:S06]  /*0810*/  BRA `(.L_x_30) ;  /* 0x0000000000147947 */ /* 0x000fec0003800000 */
.L_x_24:
[----:B------:R-:W-:Y:S01]  /*0820*/  LOP3.LUT R0, R5, 0x80000000, R8, 0x48, !PT ;  /* 0x8000000005007812 */ /* 0x000fe200078e4808 */
[----:B------:R-:W-:Y:S06]  /*0830*/  BRA `(.L_x_30) ;  /* 0x00000000000c7947 */ /* 0x000fec0003800000 */
.L_x_23:
[----:B------:R-:W0:Y:S01]  /*0840*/  MUFU.RSQ R0, -QNAN ;  /* 0xffc0000000007908 */ /* 0x000e220000001400 */
[----:B------:R-:W-:Y:S05]  /*0850*/  BRA `(.L_x_30) ;  /* 0x0000000000047947 */ /* 0x000fea0003800000 */
.L_x_22:
[----:B------:R-:W-:-:S07]  /*0860*/  FADD.FTZ R0, R0, R3 ;  /* 0x0000000300007221 */ /* 0x000fce0000010000 */
.L_x_30:
[----:B------:R-:W-:Y:S05]  /*0870*/  BSYNC.RECONVERGENT B1 ;  /* 0x0000000000017941 */ /* 0x000fea0003800200 */
.L_x_20:
[----:B------:R-:W-:-:S04]  /*0880*/  IMAD.MOV.U32 R5, RZ, RZ, 0x0 ;  /* 0x00000000ff057424 */ /* 0x000fc800078e00ff */
[----:B0-----:R-:W-:Y:S05]  /*0890*/  RET.REL.NODEC R4 `(_Z8linspacePfffi) ;  /* 0xfffffff404d87950 */ /* 0x001fea0003c3ffff */
.L_x_31:
        /* <DEDUP_REMOVED lines=14> */
.L_x_40:


//--------------------- .text._Z5mmultPfS_S_iii   --------------------------
	.section	.text._Z5mmultPfS_S_iii,"ax",@progbits
	.align	128
        .global         _Z5mmultPfS_S_iii
        .type           _Z5mmultPfS_S_iii,@function
        .size           _Z5mmultPfS_S_iii,(.L_x_47 - _Z5mmultPfS_S_iii)
        .other          _Z5mmultPfS_S_iii,@"STO_CUDA_ENTRY STV_DEFAULT"
_Z5mmultPfS_S_iii:
.text._Z5mmultPfS_S_iii:
[----:B------:R-:W-:Y:S01]  /*0000*/  LDC R1, c[0x0][0x37c] ;  /* 0x0000df00ff017b82 */ /* 0x000fe20000000800 */
[----:B------:R-:W0:Y:S07]  /*0010*/  S2R R5, SR_TID.Y ;  /* 0x0000000000057919 */ /* 0x000e2e0000002200 */
[----:B------:R-:W1:Y:S01]  /*0020*/  LDC R14, c[0x0][0x360] ;  /* 0x0000d800ff0e7b82 */ /* 0x000e620000000800 */
[----:B------:R-:W2:Y:S01]  /*0030*/  LDCU UR6, c[0x0][0x398] ;  /* 0x00007300ff0677ac */ /* 0x000ea20008000800 */
[----:B------:R-:W1:Y:S06]  /*0040*/  S2R R3, SR_TID.X ;  /* 0x0000000000037919 */ /* 0x000e6c0000002100 */
[----:B------:R-:W0:Y:S08]  /*0050*/  S2UR UR5, SR_CTAID.Y ;  /* 0x00000000000579c3 */ /* 0x000e300000002600 */
[----:B------:R-:W0:Y:S08]  /*0060*/  LDC R0, c[0x0][0x364] ;  /* 0x0000d900ff007b82 */ /* 0x000e300000000800 */
[----:B------:R-:W1:Y:S08]  /*0070*/  S2UR UR4, SR_CTAID.X ;  /* 0x00000000000479c3 */ /* 0x000e700000002500 */
[----:B------:R-:W3:Y:S01]  /*0080*/  LDC R15, c[0x0][0x3a0] ;  /* 0x0000e800ff0f7b82 */ /* 0x000ee20000000800 */
[----:B0-----:R-:W-:-:S02]  /*0090*/  IMAD R0, R0, UR5, R5 ;  /* 0x0000000500007c24 */ /* 0x001fc4000f8e0205 */
[----:B-1----:R-:W-:-:S03]  /*00a0*/  IMAD R14, R14, UR4, R3 ;  /* 0x000000040e0e7c24 */ /* 0x002fc6000f8e0203 */
[----:B---3--:R-:W-:-:S04]  /*00b0*/  ISETP.GE.AND P0, PT, R0, R15, PT ;  /* 0x0000000f0000720c */ /* 0x008fc80003f06270 */
[----:B--2---:R-:W-:-:S13]  /*00c0*/  ISETP.GE.OR P0, PT, R14, UR6, P0 ;  /* 0x000000060e007c0c */ /* 0x004fda0008706670 */
[----:B------:R-:W-:Y:S05]  /*00d0*/  @P0 EXIT ;  /* 0x000000000000094d */ /* 0x000fea0003800000 */
[----:B------:R-:W0:Y:S01]  /*00e0*/  LDC R17, c[0x0][0x39c] ;  /* 0x0000e700ff117b82 */ /* 0x000e220000000800 */
[----:B------:R-:W1:Y:S01]  /*00f0*/  LDCU.64 UR6, c[0x0][0x358] ;  /* 0x00006b00ff0677ac */ /* 0x000e620008000a00 */
[----:B------:R-:W-:Y:S01]  /*0100*/  HFMA2 R26, -RZ, RZ, 0, 0 ;  /* 0x00000000ff1a7431 */ /* 0x000fe200000001ff */
[----:B0-----:R-:W-:-:S13]  /*0110*/  ISETP.GE.AND P0, PT, R17, 0x1, PT ;  /* 0x000000011100780c */ /* 0x001fda0003f06270 */
[----:B-1----:R-:W-:Y:S05]  /*0120*/  @!P0 BRA `(.L_x_32) ;  /* 0x0000000400b88947 */ /* 0x002fea0003800000 */
[C---:B------:R-:W-:Y:S01]  /*0130*/  ISETP.GE.U32.AND P1, PT, R17.reuse, 0x8, PT ;  /* 0x000000081100780c */ /* 0x040fe20003f26070 */
[----:B------:R-:W-:Y:S01]  /*0140*/  IMAD R18, R14, R17, RZ ;  /* 0x000000110e127224 */ /* 0x000fe200078e02ff */
[----:B------:R-:W-:Y:S02]  /*0150*/  LOP3.LUT R25, R17, 0x7, RZ, 0xc0, !PT ;  /* 0x0000000711197812 */ /* 0x000fe400078ec0ff */
[----:B------:R-:W-:Y:S02]  /*0160*/  MOV R26, RZ ;  /* 0x000000ff001a7202 */ /* 0x000fe40000000f00 */
[----:B------:R-:W-:Y:S02]  /*0170*/  ISETP.NE.AND P0, PT, R25, RZ, PT ;  /* 0x000000ff1900720c */ /* 0x000fe40003f05270 */
[----:B------:R-:W-:-:S05]  /*0180*/  MOV R19, RZ ;  /* 0x000000ff00137202 */ /* 0x000fca0000000f00 */
[----:B------:R-:W-:Y:S06]  /*0190*/  @!P1 BRA `(.L_x_33) ;  /* 0x0000000000c49947 */ /* 0x000fec0003800000 */
[----:B------:R-:W0:Y:S01]  /*01a0*/  LDCU.64 UR4, c[0x0][0x380] ;  /* 0x00007000ff0477ac */ /* 0x000e220008000a00 */
[----:B------:R-:W-:Y:S02]  /*01b0*/  LOP3.LUT R19, R17, 0x7ffffff8, RZ, 0xc0, !PT ;  /* 0x7ffffff811137812 */ /* 0x000fe400078ec0ff */
[----:B------:R-:W-:Y:S02]  /*01c0*/  MOV R26, RZ ;  /* 0x000000ff001a7202 */ /* 0x000fe40000000f00 */
[----:B------:R-:W-:Y:S02]  /*01d0*/  MOV R16, R18 ;  /* 0x0000001200107202 */ /* 0x000fe40000000f00 */
[----:B------:R-:W-:Y:S02]  /*01e0*/  MOV R22, R0 ;  /* 0x0000000000167202 */ /* 0x000fe40000000f00 */
[----:B------:R-:W-:Y:S01]  /*01f0*/  IADD3 R20, PT, PT, -R19, RZ, RZ ;  /* 0x000000ff13147210 */ /* 0x000fe20007ffe1ff */
[----:B0-----:R-:W-:-:S04]  /*0200*/  UIADD3 UR4, UP0, UPT, UR4, 0x10, URZ ;  /* 0x0000001004047890 */ /* 0x001fc8000ff1e0ff */
[----:B------:R-:W-:-:S12]  /*0210*/  UIADD3.X UR5, UPT, UPT, URZ, UR5, URZ, UP0, !UPT ;  /* 0x00000005ff057290 */ /* 0x000fd800087fe4ff */
.L_x_34:
[----:B------:R-:W0:Y:S01]  /*0220*/  LDC.64 R12, c[0x0][0x388] ;  /* 0x0000e200ff0c7b82 */ /* 0x000e220000000a00 */
[----:B------:R-:W-:Y:S02]  /*0230*/  MOV R2, UR4 ;  /* 0x0000000400027c02 */ /* 0x000fe40008000f00 */
[----:B------:R-:W-:-:S03]  /*0240*/  MOV R3, UR5 ;  /* 0x0000000500037c02 */ /* 0x000fc60008000f00 */
[----:B------:R-:W-:-:S05]  /*0250*/  IMAD.WIDE R2, R16, 0x4, R2 ;  /* 0x0000000410027825 */ /* 0x000fca00078e0202 */
[----:B------:R-:W2:Y:S04]  /*0260*/  LDG.E R21, desc[UR6][R2.64+-0x10] ;  /* 0xfffff00602157981 */ /* 0x000ea8000c1e1900 */
[----:B------:R-:W3:Y:S04]  /*0270*/  LDG.E R23, desc[UR6][R2.64+-0xc] ;  /* 0xfffff40602177981 */ /* 0x000ee8000c1e1900 */
[----:B------:R-:W4:Y:S01]  /*0280*/  LDG.E R29, desc[UR6][R2.64+-0x8] ;  /* 0xfffff806021d7981 */ /* 0x000f22000c1e1900 */
[----:B0-----:R-:W-:-:S05]  /*0290*/  IMAD.WIDE R12, R22, 0x4, R12 ;  /* 0x00000004160c7825 */ /* 0x001fca00078e020c */
[----:B------:R0:W2:Y:S01]  /*02a0*/  LDG.E R24, desc[UR6][R12.64] ;  /* 0x000000060c187981 */ /* 0x0000a2000c1e1900 */
[----:B------:R-:W-:-:S04]  /*02b0*/  IMAD.WIDE R10, R15, 0x4, R12 ;  /* 0x000000040f0a7825 */ /* 0x000fc800078e020c */
[C---:B------:R-:W-:Y:S02]  /*02c0*/  IMAD.WIDE R4, R15.reuse, 0x4, R10 ;  /* 0x000000040f047825 */ /* 0x040fe400078e020a */
[----:B------:R-:W3:Y:S02]  /*02d0*/  LDG.E R10, desc[UR6][R10.64] ;  /* 0x000000060a0a7981 */ /* 0x000ee4000c1e1900 */
[C---:B------:R-:W-:Y:S02]  /*02e0*/  IMAD.WIDE R6, R15.reuse, 0x4, R4 ;  /* 0x000000040f067825 */ /* 0x040fe400078e0204 */
[----:B------:R1:W4:Y:S02]  /*02f0*/  LDG.E R28, desc[UR6][R4.64] ;  /* 0x00000006041c7981 */ /* 0x000324000c1e1900 */
[C---:B------:R-:W-:Y:S02]  /*0300*/  IMAD.WIDE R8, R15.reuse, 0x4, R6 ;  /* 0x000000040f087825 */ /* 0x040fe400078e0206 */
[----:B------:R-:W5:Y:S02]  /*0310*/  LDG.E R6, desc[UR6][R6.64] ;  /* 0x0000000606067981 */ /* 0x000f64000c1e1900 */
[----:B0-----:R-:W-:-:S05]  /*0320*/  IMAD.WIDE R12, R15, 0x4, R8 ;  /* 0x000000040f0c7825 */ /* 0x001fca00078e0208 */
[----:B------:R-:W5:Y:S04]  /*0330*/  LDG.E R11, desc[UR6][R12.64] ;  /* 0x000000060c0b7981 */ /* 0x000f68000c1e1900 */
[----:B------:R-:W5:Y:S04]  /*0340*/  LDG.E R7, desc[UR6][R8.64] ;  /* 0x0000000608077981 */ /* 0x000f68000c1e1900 */
[----:B------:R-:W5:Y:S04]  /*0350*/  LDG.E R9, desc[UR6][R2.64+-0x4] ;  /* 0xfffffc0602097981 */ /* 0x000f68000c1e1900 */
[----:B------:R-:W5:Y:S01]  /*0360*/  LDG.E R8, desc[UR6][R2.64+0x8] ;  /* 0x0000080602087981 */ /* 0x000f62000c1e1900 */
[----:B--2---:R-:W-:Y:S01]  /*0370*/  FFMA R24, R21, R24, R26 ;  /* 0x0000001815187223 */ /* 0x004fe2000000001a */
[----:B------:R-:W-:-:S02]  /*0380*/  IMAD.WIDE R26, R15, 0x4, R12 ;  /* 0x000000040f1a7825 */ /* 0x000fc400078e020c */
[----:B------:R-:W2:Y:S04]  /*0390*/  LDG.E R21, desc[UR6][R2.64] ;  /* 0x0000000602157981 */ /* 0x000ea8000c1e1900 */
[----:B------:R-:W2:Y:S01]  /*03a0*/  LDG.E R12, desc[UR6][R2.64+0x4] ;  /* 0x00000406020c7981 */ /* 0x000ea2000c1e1900 */
[----:B-1----:R-:W-:-:S03]  /*03b0*/  IMAD.WIDE R4, R15, 0x4, R26 ;  /* 0x000000040f047825 */ /* 0x002fc600078e021a */
[----:B------:R-:W2:Y:S04]  /*03c0*/  LDG.E R13, desc[UR6][R2.64+0xc] ;  /* 0x00000c06020d7981 */ /* 0x000ea8000c1e1900 */
[----:B------:R-:W2:Y:S04]  /*03d0*/  LDG.E R4, desc[UR6][R4.64] ;  /* 0x0000000604047981 */ /* 0x000ea8000c1e1900 */
[----:B------:R-:W2:Y:S01]  /*03e0*/  LDG.E R3, desc[UR6][R26.64] ;  /* 0x000000061a037981 */ /* 0x000ea2000c1e1900 */
[----:B---3--:R-:W-:Y:S01]  /*03f0*/  FFMA R10, R23, R10, R24 ;  /* 0x0000000a170a7223 */ /* 0x008fe20000000018 */
[----:B------:R-:W-:-:S03]  /*0400*/  IADD3 R20, PT, PT, R20, 0x8, RZ ;  /* 0x0000000814147810 */ /* 0x000fc60007ffe0ff */
[----:B----4-:R-:W-:Y:S01]  /*0410*/  FFMA R10, R29, R28, R10 ;  /* 0x0000001c1d0a7223 */ /* 0x010fe2000000000a */
[----:B------:R-:W-:Y:S02]  /*0420*/  ISETP.NE.AND P1, PT, R20, RZ, PT ;  /* 0x000000ff1400720c */ /* 0x000fe40003f25270 */
[----:B------:R-:W-:Y:S01]  /*0430*/  LEA R22, R15, R22, 0x3 ;  /* 0x000000160f167211 */ /* 0x000fe200078e18ff */
[----:B-----5:R-:W-:Y:S01]  /*0440*/  FFMA R6, R9, R6, R10 ;  /* 0x0000000609067223 */ /* 0x020fe2000000000a */
[----:B------:R-:W-:-:S03]  /*0450*/  IADD3 R16, PT, PT, R16, 0x8, RZ ;  /* 0x0000000810107810 */ /* 0x000fc60007ffe0ff */
[----:B--2---:R-:W-:-:S04]  /*0460*/  FFMA R7, R21, R7, R6 ;  /* 0x0000000715077223 */ /* 0x004fc80000000006 */
[----:B------:R-:W-:-:S04]  /*0470*/  FFMA R7, R12, R11, R7 ;  /* 0x0000000b0c077223 */ /* 0x000fc80000000007 */
[----:B------:R-:W-:-:S04]  /*0480*/  FFMA R8, R8, R3, R7 ;  /* 0x0000000308087223 */ /* 0x000fc80000000007 */
[----:B------:R-:W-:Y:S01]  /*0490*/  FFMA R26, R13, R4, R8 ;  /* 0x000000040d1a7223 */ /* 0x000fe20000000008 */
[----:B------:R-:W-:Y:S06]  /*04a0*/  @P1 BRA `(.L_x_34) ;  /* 0xfffffffc005c1947 */ /* 0x000fec000383ffff */
.L_x_33:
[----:B------:R-:W-:Y:S05]  /*04b0*/  @!P0 BRA `(.L_x_32) ;  /* 0x0000000000d48947 */ /* 0x000fea0003800000 */
[----:B------:R-:W-:Y:S02]  /*04c0*/  ISETP.GE.U32.AND P0, PT, R25, 0x4, PT ;  /* 0x000000041900780c */ /* 0x000fe40003f06070 */
[----:B------:R-:W-:-:S04]  /*04d0*/  LOP3.LUT R12, R17, 0x3, RZ, 0xc0, !PT ;  /* 0x00000003110c7812 */ /* 0x000fc800078ec0ff */
[----:B------:R-:W-:-:S07]  /*04e0*/  ISETP.NE.AND P1, PT, R12, RZ, PT ;  /* 0x000000ff0c00720c */ /* 0x000fce0003f25270 */
[----:B------:R-:W-:Y:S06]  /*04f0*/  @!P0 BRA `(.L_x_35) ;  /* 0x0000000000588947 */ /* 0x000fec0003800000 */
[----:B------:R-:W0:Y:S01]  /*0500*/  LDC.64 R8, c[0x0][0x388] ;  /* 0x0000e200ff087b82 */ /* 0x000e220000000a00 */
[----:B------:R-:W-:Y:S01]  /*0510*/  IMAD R7, R19, R15, R0 ;  /* 0x0000000f13077224 */ /* 0x000fe200078e0200 */
[----:B------:R-:W-:-:S06]  /*0520*/  IADD3 R5, PT, PT, R18, R19, RZ ;  /* 0x0000001312057210 */ /* 0x000fcc0007ffe0ff */
[----:B------:R-:W1:Y:S01]  /*0530*/  LDC.64 R2, c[0x0][0x380] ;  /* 0x0000e000ff027b82 */ /* 0x000e620000000a00 */
[----:B0-----:R-:W-:-:S04]  /*0540*/  IMAD.WIDE R8, R7, 0x4, R8 ;  /* 0x0000000407087825 */ /* 0x001fc800078e0208 */
[----:B------:R-:W-:Y:S02]  /*0550*/  IMAD.WIDE R10, R15, 0x4, R8 ;  /* 0x000000040f0a7825 */ /* 0x000fe400078e0208 */
[----:B------:R-:W2:Y:S02]  /*0560*/  LDG.E R8, desc[UR6][R8.64] ;  /* 0x0000000608087981 */ /* 0x000ea4000c1e1900 */
[----:B-1----:R-:W-:-:S04]  /*0570*/  IMAD.WIDE R2, R5, 0x4, R2 ;  /* 0x0000000405027825 */ /* 0x002fc800078e0202 */
[C---:B------:R-:W-:Y:S01]  /*0580*/  IMAD.WIDE R4, R15.reuse, 0x4, R10 ;  /* 0x000000040f047825 */ /* 0x040fe200078e020a */
[----:B------:R-:W2:Y:S04]  /*0590*/  LDG.E R13, desc[UR6][R2.64] ;  /* 0x00000006020d7981 */ /* 0x000ea8000c1e1900 */
[----:B------:R-:W3:Y:S01]  /*05a0*/  LDG.E R10, desc[UR6][R10.64] ;  /* 0x000000060a0a7981 */ /* 0x000ee2000c1e1900 */
[----:B------:R-:W-:-:S03]  /*05b0*/  IMAD.WIDE R6, R15, 0x4, R4 ;  /* 0x000000040f067825 */ /* 0x000fc600078e0204 */
[----:B------:R-:W3:Y:S04]  /*05c0*/  LDG.E R16, desc[UR6][R2.64+0x4] ;  /* 0x0000040602107981 */ /* 0x000ee8000c1e1900 */
[----:B------:R-:W4:Y:S04]  /*05d0*/  LDG.E R21, desc[UR6][R4.64] ;  /* 0x0000000604157981 */ /* 0x000f28000c1e1900 */
[----:B------:R-:W4:Y:S04]  /*05e0*/  LDG.E R20, desc[UR6][R2.64+0x8] ;  /* 0x0000080602147981 */ /* 0x000f28000c1e1900 */
[----:B------:R-:W5:Y:S04]  /*05f0*/  LDG.E R22, desc[UR6][R2.64+0xc] ;  /* 0x00000c0602167981 */ /* 0x000f68000c1e1900 */
[----:B------:R-:W5:Y:S01]  /*0600*/  LDG.E R6, desc[UR6][R6.64] ;  /* 0x0000000606067981 */ /* 0x000f62000c1e1900 */
[----:B------:R-:W-:Y:S01]  /*0610*/  IADD3 R19, PT, PT, R19, 0x4, RZ ;  /* 0x0000000413137810 */ /* 0x000fe20007ffe0ff */
[----:B--2---:R-:W-:-:S04]  /*0620*/  FFMA R13, R13, R8, R26 ;  /* 0x000000080d0d7223 */ /* 0x004fc8000000001a */
[----:B---3--:R-:W-:-:S04]  /*0630*/  FFMA R13, R16, R10, R13 ;  /* 0x0000000a100d7223 */ /* 0x008fc8000000000d */
[----:B----4-:R-:W-:-:S04]  /*0640*/  FFMA R13, R20, R21, R13 ;  /* 0x00000015140d7223 */ /* 0x010fc8000000000d */
[----:B-----5:R-:W-:-:S07]  /*0650*/  FFMA R26, R22, R6, R13 ;  /* 0x00000006161a7223 */ /* 0x020fce000000000d */
.L_x_35:
[----:B------:R-:W-:Y:S05]  /*0660*/  @!P1 BRA `(.L_x_32) ;  /* 0x0000000000689947 */ /* 0x000fea0003800000 */
[----:B------:R-:W0:Y:S01]  /*0670*/  LDC.64 R8, c[0x0][0x388] ;  /* 0x0000e200ff087b82 */ /* 0x000e220000000a00 */
[----:B------:R-:W-:Y:S02]  /*0680*/  ISETP.NE.AND P0, PT, R12, 0x1, PT ;  /* 0x000000010c00780c */ /* 0x000fe40003f05270 */
[----:B------:R-:W-:-:S04]  /*0690*/  LOP3.LUT R17, R17, 0x1, RZ, 0xc0, !PT ;  /* 0x0000000111117812 */ /* 0x000fc800078ec0ff */
[----:B------:R-:W-:Y:S01]  /*06a0*/  ISETP.NE.U32.AND P1, PT, R17, 0x1, PT ;  /* 0x000000011100780c */ /* 0x000fe20003f25070 */
[----:B------:R-:W1:Y:S06]  /*06b0*/  LDC.64 R6, c[0x0][0x380] ;  /* 0x0000e000ff067b82 */ /* 0x000e6c0000000a00 */
[C---:B------:R-:W-:Y:S01]  /*06c0*/  @P0 IMAD R13, R19.reuse, R15, R0 ;  /* 0x0000000f130d0224 */ /* 0x040fe200078e0200 */
[----:B------:R-:W-:Y:S01]  /*06d0*/  @P0 IADD3 R11, PT, PT, R18, R19, RZ ;  /* 0x00000013120b0210 */ /* 0x000fe20007ffe0ff */
[----:B------:R-:W2:Y:S01]  /*06e0*/  LDC.64 R4, c[0x0][0x380] ;  /* 0x0000e000ff047b82 */ /* 0x000ea20000000a00 */
[----:B------:R-:W-:-:S07]  /*06f0*/  @P0 IADD3 R19, PT, PT, R19, 0x2, RZ ;  /* 0x0000000213130810 */ /* 0x000fce0007ffe0ff */
[----:B------:R-:W3:Y:S01]  /*0700*/  LDC.64 R2, c[0x0][0x388] ;  /* 0x0000e200ff027b82 */ /* 0x000ee20000000a00 */
[----:B0-----:R-:W-:Y:S01]  /*0710*/  @P0 IMAD.WIDE R8, R13, 0x4, R8 ;  /* 0x000000040d080825 */ /* 0x001fe200078e0208 */
[----:B------:R-:W-:-:S03]  /*0720*/  @!P1 IADD3 R13, PT, PT, R18, R19, RZ ;  /* 0x00000013120d9210 */ /* 0x000fc60007ffe0ff */
[----:B------:R-:W-:Y:S01]  /*0730*/  @!P1 IMAD R19, R19, R15, R0 ;  /* 0x0000000f13139224 */ /* 0x000fe200078e0200 */
[----:B------:R-:W4:Y:S01]  /*0740*/  @P0 LDG.E R12, desc[UR6][R8.64] ;  /* 0x00000006080c0981 */ /* 0x000f22000c1e1900 */
[----:B-1----:R-:W-:-:S04]  /*0750*/  @P0 IMAD.WIDE R6, R11, 0x4, R6 ;  /* 0x000000040b060825 */ /* 0x002fc800078e0206 */
[----:B------:R-:W-:Y:S01]  /*0760*/  @P0 IMAD.WIDE R10, R15, 0x4, R8 ;  /* 0x000000040f0a0825 */ /* 0x000fe200078e0208 */
[----:B------:R-:W4:Y:S03]  /*0770*/  @P0 LDG.E R17, desc[UR6][R6.64] ;  /* 0x0000000606110981 */ /* 0x000f26000c1e1900 */
[----:B--2---:R-:W-:Y:S01]  /*0780*/  @!P1 IMAD.WIDE R4, R13, 0x4, R4 ;  /* 0x000000040d049825 */ /* 0x004fe200078e0204 */
[----:B------:R-:W2:Y:S04]  /*0790*/  @P0 LDG.E R21, desc[UR6][R6.64+0x4] ;  /* 0x0000040606150981 */ /* 0x000ea8000c1e1900 */
[----:B------:R-:W2:Y:S01]  /*07a0*/  @P0 LDG.E R10, desc[UR6][R10.64] ;  /* 0x000000060a0a0981 */ /* 0x000ea2000c1e1900 */
[----:B---3--:R-:W-:-:S03]  /*07b0*/  @!P1 IMAD.WIDE R2, R19, 0x4, R2 ;  /* 0x0000000413029825 */ /* 0x008fc600078e0202 */
[----:B------:R-:W3:Y:S04]  /*07c0*/  @!P1 LDG.E R5, desc[UR6][R4.64] ;  /* 0x0000000604059981 */ /* 0x000ee8000c1e1900 */
[----:B------:R-:W3:Y:S01]  /*07d0*/  @!P1 LDG.E R2, desc[UR6][R2.64] ;  /* 0x0000000602029981 */ /* 0x000ee2000c1e1900 */
[----:B----4-:R-:W-:-:S04]  /*07e0*/  @P0 FFMA R12, R17, R12, R26 ;  /* 0x0000000c110c0223 */ /* 0x010fc8000000001a */
[----:B--2---:R-:W-:-:S04]  /*07f0*/  @P0 FFMA R26, R21, R10, R12 ;  /* 0x0000000a151a0223 */ /* 0x004fc8000000000c */
[----:B---3--:R-:W-:-:S07]  /*0800*/  @!P1 FFMA R26, R5, R2, R26 ;  /* 0x00000002051a9223 */ /* 0x008fce000000001a */
.L_x_32:
[----:B------:R-:W0:Y:S01]  /*0810*/  LDC.64 R2, c[0x0][0x390] ;  /* 0x0000e400ff027b82 */ /* 0x000e220000000a00 */
[----:B------:R-:W-:-:S04]  /*0820*/  IMAD R15, R14, R15, R0 ;  /* 0x0000000f0e0f7224 */ /* 0x000fc800078e0200 */
[----:B0-----:R-:W-:-:S05]  /*0830*/  IMAD.WIDE R2, R15, 0x4, R2 ;  /* 0x000000040f027825 */ /* 0x001fca00078e0202 */
[----:B------:R-:W-:Y:S01]  /*0840*/  STG.E desc[UR6][R2.64], R26 ;  /* 0x0000001a02007986 */ /* 0x000fe2000c101906 */
[----:B------:R-:W-:Y:S05]  /*0850*/  EXIT ;  /* 0x000000000000794d */ /* 0x000fea0003800000 */
.L_x_36:
        /* <DEDUP_REMOVED lines=10> */
.L_x_47:


//--------------------- .text._Z9arrayMultPfS_S_i --------------------------
	.section	.text._Z9arrayMultPfS_S_i,"ax",@progbits
	.align	128
        .global         _Z9arrayMultPfS_S_i
        .type           _Z9arrayMultPfS_S_i,@function
        .size           _Z9arrayMultPfS_S_i,(.L_x_48 - _Z9arrayMultPfS_S_i)
        .other          _Z9arrayMultPfS_S_i,@"STO_CUDA_ENTRY STV_DEFAULT"
_Z9arrayMultPfS_S_i:
.text._Z9arrayMultPfS_S_i:
        /* <DEDUP_REMOVED lines=10> */
[----:B------:R-:W2:Y:S08]  /*00a0*/  LDC.64 R4, c[0x0][0x388] ;  /* 0x0000e200ff047b82 */ /* 0x000eb00000000a00 */
[----:B------:R-:W3:Y:S01]  /*00b0*/  LDC.64 R6, c[0x0][0x390] ;  /* 0x0000e400ff067b82 */ /* 0x000ee20000000a00 */
[----:B0-----:R-:W-:-:S06]  /*00c0*/  IMAD.WIDE R2, R9, 0x4, R2 ;  /* 0x0000000409027825 */ /* 0x001fcc00078e0202 */
[----:B-1----:R-:W4:Y:S01]  /*00d0*/  LDG.E R2, desc[UR4][R2.64] ;  /* 0x0000000402027981 */ /* 0x002f22000c1e1900 */
[----:B--2---:R-:W-:-:S06]  /*00e0*/  IMAD.WIDE R4, R9, 0x4, R4 ;  /* 0x0000000409047825 */ /* 0x004fcc00078e0204 */
[----:B------:R-:W4:Y:S01]  /*00f0*/  LDG.E R5, desc[UR4][R4.64] ;  /* 0x0000000404057981 */ /* 0x000f22000c1e1900 */
[----:B---3--:R-:W-:-:S04]  /*0100*/  IMAD.WIDE R6, R9, 0x4, R6 ;  /* 0x0000000409067825 */ /* 0x008fc800078e0206 */
[----:B----4-:R-:W-:-:S05]  /*0110*/  FMUL R9, R2, R5 ;  /* 0x0000000502097220 */ /* 0x010fca0000400000 */
[----:B------:R-:W-:Y:S01]  /*0120*/  STG.E desc[UR4][R6.64], R9 ;  /* 0x0000000906007986 */ /* 0x000fe2000c101904 */
[----:B------:R-:W-:Y:S05]  /*0130*/  EXIT ;  /* 0x000000000000794d */ /* 0x000fea0003800000 */
.L_x_37:
        /* <DEDUP_REMOVED lines=12> */
.L_x_48:


//--------------------- .nv.global.init           --------------------------
	.section	.nv.global.init,"aw",@progbits
	.align	8
.nv.global.init:
	.type		psinh,@object
	.size		psinh,(.L_0 - psinh)
psinh:
        /*0000*/ 	.byte	0x08, 0x00, 0x00, 0x00, 0x00, 0x00, 0x00, 0x00
.L_0:


//--------------------- .nv.shared.reserved.0     --------------------------
	.section	.nv.shared.reserved.0,"aw",@nobits
	.weak		__nv_reservedSMEM_offset_0_alias
	.size		__nv_reservedSMEM_offset_0_alias, 0, 64
	.other		__nv_reservedSMEM_offset_0_alias,@"STO_CUDA_RESERVED_SHARED STV_DEFAULT"
__nv_reservedSMEM_offset_0_alias:
	.zero		0
	.zero		64


//--------------------- .nv.constant0._Z11mapFunctionPFffEPfS1_i --------------------------
	.section	.nv.constant0._Z11mapFunctionPFffEPfS1_i,"a",@progbits
	.sectionflags	@""
	.align	4
.nv.constant0._Z11mapFunctionPFffEPfS1_i:
	.zero		924


//--------------------- .nv.constant0._Z6outerpPfS_S_ii --------------------------
	.section	.nv.constant0._Z6outerpPfS_S_ii,"a",@progbits
	.sectionflags	@""
	.align	4
.nv.constant0._Z6outerpPfS_S_ii:
	.zero		928


//--------------------- .nv.constant0._Z9constMultfPfS_i --------------------------
	.section	.nv.constant0._Z9constMultfPfS_i,"a",@progbits
	.sectionflags	@""
	.align	4
.nv.constant0._Z9constMultfPfS_i:
	.zero		924


//--------------------- .nv.constant0._Z11arrayDividePfS_S_i --------------------------
	.section	.nv.constant0._Z11arrayDividePfS_S_i,"a",@progbits
	.sectionflags	@""
	.align	4
.nv.constant0._Z11arrayDividePfS_S_i:
	.zero		924


//--------------------- .nv.constant0._Z8diagMultPfS_S_ii --------------------------
	.section	.nv.constant0._Z8diagMultPfS_S_ii,"a",@progbits
	.sectionflags	@""
	.align	4
.nv.constant0._Z8diagMultPfS_S_ii:
	.zero		928


//--------------------- .nv.constant0._Z8linspacePfffi --------------------------
	.section	.nv.constant0._Z8linspacePfffi,"a",@progbits
	.sectionflags	@""
	.align	4
.nv.constant0._Z8linspacePfffi:
	.zero		916


//--------------------- .nv.constant0._Z5mmultPfS_S_iii --------------------------
	.section	.nv.constant0._Z5mmultPfS_S_iii,"a",@progbits
	.sectionflags	@""
	.align	4
.nv.constant0._Z5mmultPfS_S_iii:
	.zero		932


//--------------------- .nv.constant0._Z9arrayMultPfS_S_i --------------------------
	.section	.nv.constant0._Z9arrayMultPfS_S_i,"a",@progbits
	.sectionflags	@""
	.align	4
.nv.constant0._Z9arrayMultPfS_S_i:
	.zero		924


//--------------------- SYMBOLS --------------------------

	.type		.nv.reservedSmem.offset0,@object
	.size		.nv.reservedSmem.offset0,0x4
